//
// Generated by NVIDIA NVVM Compiler
//
// Compiler Build ID: CL-36424714
// Cuda compilation tools, release 13.0, V13.0.88
// Based on NVVM 20.0.0
//

.version 9.0
.target sm_100
.address_size 64

	// .globl	_Z13gpu_lu_kernelPdS_S_Piii
// _ZZ13gpu_lu_kernelPdS_S_PiiiE9s_max_val has been demoted
// _ZZ13gpu_lu_kernelPdS_S_PiiiE9s_max_row has been demoted
.extern .shared .align 16 .b8 shared_mem[];

.visible .entry _Z13gpu_lu_kernelPdS_S_Piii(
	.param .u64 .ptr .align 1 _Z13gpu_lu_kernelPdS_S_Piii_param_0,
	.param .u64 .ptr .align 1 _Z13gpu_lu_kernelPdS_S_Piii_param_1,
	.param .u64 .ptr .align 1 _Z13gpu_lu_kernelPdS_S_Piii_param_2,
	.param .u64 .ptr .align 1 _Z13gpu_lu_kernelPdS_S_Piii_param_3,
	.param .u32 _Z13gpu_lu_kernelPdS_S_Piii_param_4,
	.param .u32 _Z13gpu_lu_kernelPdS_S_Piii_param_5
)
{
	.reg .pred 	%p<70>;
	.reg .b16 	%rs<15>;
	.reg .b32 	%r<269>;
	.reg .b64 	%rd<31>;
	.reg .b64 	%fd<192>;
	// demoted variable
	.shared .align 8 .b8 _ZZ13gpu_lu_kernelPdS_S_PiiiE9s_max_val[2048];
	// demoted variable
	.shared .align 4 .b8 _ZZ13gpu_lu_kernelPdS_S_PiiiE9s_max_row[1024];
	ld.param.u64 	%rd11, [_Z13gpu_lu_kernelPdS_S_Piii_param_0];
	ld.param.u64 	%rd12, [_Z13gpu_lu_kernelPdS_S_Piii_param_1];
	ld.param.u64 	%rd13, [_Z13gpu_lu_kernelPdS_S_Piii_param_2];
	ld.param.u64 	%rd10, [_Z13gpu_lu_kernelPdS_S_Piii_param_3];
	ld.param.u32 	%r106, [_Z13gpu_lu_kernelPdS_S_Piii_param_4];
	ld.param.u32 	%r107, [_Z13gpu_lu_kernelPdS_S_Piii_param_5];
	cvta.to.global.u64 	%rd1, %rd11;
	cvta.to.global.u64 	%rd2, %rd13;
	cvta.to.global.u64 	%rd3, %rd12;
	mov.u32 	%r108, %ctaid.x;
	mov.u32 	%r261, %tid.x;
	mul.lo.s32 	%r2, %r106, %r108;
	mul.lo.s32 	%r3, %r2, %r106;
	setp.ge.s32 	%p1, %r108, %r107;
	@%p1 bra 	$L__BB0_102;
	mul.lo.s32 	%r109, %r106, %r106;
	shl.b32 	%r110, %r109, 3;
	mov.u32 	%r111, shared_mem;
	add.s32 	%r4, %r111, %r110;
	setp.ge.s32 	%p2, %r261, %r106;
	@%p2 bra 	$L__BB0_17;
	mov.u32 	%r5, %ntid.x;
	add.s32 	%r6, %r106, -1;
	and.b32  	%r7, %r106, 15;
	add.s32 	%r8, %r7, -1;
	and.b32  	%r9, %r106, 7;
	add.s32 	%r10, %r9, -1;
	and.b32  	%r11, %r106, -16;
	and.b32  	%r12, %r106, 3;
	mov.u32 	%r241, %r261;
$L__BB0_3:
	setp.lt.u32 	%p3, %r6, 15;
	mul.lo.s32 	%r14, %r241, %r106;
	add.s32 	%r15, %r14, %r3;
	mov.b32 	%r244, 0;
	@%p3 bra 	$L__BB0_6;
	mov.b32 	%r242, 0;
$L__BB0_5:
	.pragma "nounroll";
	add.s32 	%r114, %r15, %r242;
	mul.wide.s32 	%rd14, %r114, 8;
	add.s64 	%rd15, %rd1, %rd14;
	ld.global.f64 	%fd43, [%rd15];
	add.s32 	%r115, %r242, %r14;
	shl.b32 	%r116, %r115, 3;
	add.s32 	%r118, %r111, %r116;
	st.shared.f64 	[%r118], %fd43;
	ld.global.f64 	%fd44, [%rd15+8];
	st.shared.f64 	[%r118+8], %fd44;
	ld.global.f64 	%fd45, [%rd15+16];
	st.shared.f64 	[%r118+16], %fd45;
	ld.global.f64 	%fd46, [%rd15+24];
	st.shared.f64 	[%r118+24], %fd46;
	ld.global.f64 	%fd47, [%rd15+32];
	st.shared.f64 	[%r118+32], %fd47;
	ld.global.f64 	%fd48, [%rd15+40];
	st.shared.f64 	[%r118+40], %fd48;
	ld.global.f64 	%fd49, [%rd15+48];
	st.shared.f64 	[%r118+48], %fd49;
	ld.global.f64 	%fd50, [%rd15+56];
	st.shared.f64 	[%r118+56], %fd50;
	ld.global.f64 	%fd51, [%rd15+64];
	st.shared.f64 	[%r118+64], %fd51;
	ld.global.f64 	%fd52, [%rd15+72];
	st.shared.f64 	[%r118+72], %fd52;
	ld.global.f64 	%fd53, [%rd15+80];
	st.shared.f64 	[%r118+80], %fd53;
	ld.global.f64 	%fd54, [%rd15+88];
	st.shared.f64 	[%r118+88], %fd54;
	ld.global.f64 	%fd55, [%rd15+96];
	st.shared.f64 	[%r118+96], %fd55;
	ld.global.f64 	%fd56, [%rd15+104];
	st.shared.f64 	[%r118+104], %fd56;
	ld.global.f64 	%fd57, [%rd15+112];
	st.shared.f64 	[%r118+112], %fd57;
	ld.global.f64 	%fd58, [%rd15+120];
	st.shared.f64 	[%r118+120], %fd58;
	add.s32 	%r242, %r242, 16;
	setp.ne.s32 	%p4, %r242, %r11;
	mov.u32 	%r244, %r11;
	@%p4 bra 	$L__BB0_5;
$L__BB0_6:
	setp.eq.s32 	%p5, %r7, 0;
	@%p5 bra 	$L__BB0_16;
	setp.lt.u32 	%p6, %r8, 7;
	@%p6 bra 	$L__BB0_9;
	add.s32 	%r119, %r15, %r244;
	mul.wide.s32 	%rd16, %r119, 8;
	add.s64 	%rd17, %rd1, %rd16;
	ld.global.f64 	%fd59, [%rd17];
	add.s32 	%r120, %r244, %r14;
	shl.b32 	%r121, %r120, 3;
	add.s32 	%r123, %r111, %r121;
	st.shared.f64 	[%r123], %fd59;
	ld.global.f64 	%fd60, [%rd17+8];
	st.shared.f64 	[%r123+8], %fd60;
	ld.global.f64 	%fd61, [%rd17+16];
	st.shared.f64 	[%r123+16], %fd61;
	ld.global.f64 	%fd62, [%rd17+24];
	st.shared.f64 	[%r123+24], %fd62;
	ld.global.f64 	%fd63, [%rd17+32];
	st.shared.f64 	[%r123+32], %fd63;
	ld.global.f64 	%fd64, [%rd17+40];
	st.shared.f64 	[%r123+40], %fd64;
	ld.global.f64 	%fd65, [%rd17+48];
	st.shared.f64 	[%r123+48], %fd65;
	ld.global.f64 	%fd66, [%rd17+56];
	st.shared.f64 	[%r123+56], %fd66;
	add.s32 	%r244, %r244, 8;
$L__BB0_9:
	setp.eq.s32 	%p7, %r9, 0;
	@%p7 bra 	$L__BB0_16;
	setp.lt.u32 	%p8, %r10, 3;
	@%p8 bra 	$L__BB0_12;
	add.s32 	%r124, %r15, %r244;
	mul.wide.s32 	%rd18, %r124, 8;
	add.s64 	%rd19, %rd1, %rd18;
	ld.global.f64 	%fd67, [%rd19];
	add.s32 	%r125, %r244, %r14;
	shl.b32 	%r126, %r125, 3;
	add.s32 	%r128, %r111, %r126;
	st.shared.f64 	[%r128], %fd67;
	ld.global.f64 	%fd68, [%rd19+8];
	st.shared.f64 	[%r128+8], %fd68;
	ld.global.f64 	%fd69, [%rd19+16];
	st.shared.f64 	[%r128+16], %fd69;
	ld.global.f64 	%fd70, [%rd19+24];
	st.shared.f64 	[%r128+24], %fd70;
	add.s32 	%r244, %r244, 4;
$L__BB0_12:
	setp.eq.s32 	%p9, %r12, 0;
	@%p9 bra 	$L__BB0_16;
	setp.eq.s32 	%p10, %r12, 1;
	add.s32 	%r129, %r15, %r244;
	mul.wide.s32 	%rd20, %r129, 8;
	add.s64 	%rd4, %rd1, %rd20;
	ld.global.f64 	%fd71, [%rd4];
	add.s32 	%r130, %r244, %r14;
	shl.b32 	%r131, %r130, 3;
	add.s32 	%r23, %r111, %r131;
	st.shared.f64 	[%r23], %fd71;
	@%p10 bra 	$L__BB0_16;
	setp.eq.s32 	%p11, %r12, 2;
	ld.global.f64 	%fd72, [%rd4+8];
	st.shared.f64 	[%r23+8], %fd72;
	@%p11 bra 	$L__BB0_16;
	ld.global.f64 	%fd73, [%rd4+16];
	st.shared.f64 	[%r23+16], %fd73;
$L__BB0_16:
	shl.b32 	%r133, %r241, 2;
	add.s32 	%r134, %r4, %r133;
	st.shared.u32 	[%r134], %r241;
	add.s32 	%r241, %r241, %r5;
	setp.lt.s32 	%p12, %r241, %r106;
	@%p12 bra 	$L__BB0_3;
$L__BB0_17:
	bar.sync 	0;
	setp.lt.s32 	%p13, %r106, 1;
	@%p13 bra 	$L__BB0_56;
	mov.u32 	%r25, %ntid.x;
	shl.b32 	%r136, %r261, 3;
	mov.u32 	%r137, _ZZ13gpu_lu_kernelPdS_S_PiiiE9s_max_val;
	add.s32 	%r26, %r137, %r136;
	shl.b32 	%r138, %r261, 2;
	mov.u32 	%r139, _ZZ13gpu_lu_kernelPdS_S_PiiiE9s_max_row;
	add.s32 	%r27, %r139, %r138;
	add.s32 	%r28, %r106, -1;
	cvt.u16.u32 	%rs1, %r106;
	and.b32  	%r29, %r106, 7;
	and.b32  	%r30, %r106, 3;
	and.b32  	%r31, %r106, 2147483640;
	and.b32  	%r32, %r106, 1;
	mov.b32 	%r246, 0;
	mov.b16 	%rs13, 0;
	mov.u16 	%rs14, %rs13;
$L__BB0_19:
	sub.s16 	%rs5, %rs1, %rs13;
	mul.lo.s32 	%r41, %r246, %r106;
	add.s32 	%r140, %r41, %r246;
	shl.b32 	%r141, %r140, 3;
	mov.u32 	%r142, shared_mem;
	add.s32 	%r42, %r142, %r141;
	ld.shared.f64 	%fd74, [%r42];
	abs.f64 	%fd177, %fd74;
	add.s32 	%r43, %r246, %r261;
	setp.ge.s32 	%p14, %r43, %r106;
	mov.u32 	%r249, %r246;
	@%p14 bra 	$L__BB0_22;
	mov.u32 	%r247, %r43;
	mov.u32 	%r249, %r246;
$L__BB0_21:
	mad.lo.s32 	%r143, %r247, %r106, %r246;
	shl.b32 	%r144, %r143, 3;
	add.s32 	%r146, %r142, %r144;
	ld.shared.f64 	%fd75, [%r146];
	abs.f64 	%fd76, %fd75;
	setp.gt.f64 	%p15, %fd76, %fd177;
	selp.f64 	%fd177, %fd76, %fd177, %p15;
	selp.b32 	%r249, %r247, %r249, %p15;
	add.s32 	%r247, %r247, %r25;
	setp.lt.s32 	%p16, %r247, %r106;
	@%p16 bra 	$L__BB0_21;
$L__BB0_22:
	setp.lt.u32 	%p17, %r25, 2;
	st.shared.f64 	[%r26], %fd177;
	st.shared.u32 	[%r27], %r249;
	@%p17 bra 	$L__BB0_28;
	mov.u32 	%r250, %r25;
$L__BB0_24:
	mov.u32 	%r49, %r250;
	shr.u32 	%r250, %r49, 1;
	bar.sync 	0;
	setp.ge.u32 	%p18, %r261, %r250;
	@%p18 bra 	$L__BB0_27;
	shl.b32 	%r147, %r250, 3;
	add.s32 	%r148, %r26, %r147;
	ld.shared.f64 	%fd5, [%r148];
	ld.shared.f64 	%fd77, [%r26];
	setp.leu.f64 	%p19, %fd5, %fd77;
	@%p19 bra 	$L__BB0_27;
	st.shared.f64 	[%r26], %fd5;
	shl.b32 	%r149, %r250, 2;
	add.s32 	%r150, %r27, %r149;
	ld.shared.u32 	%r151, [%r150];
	st.shared.u32 	[%r27], %r151;
$L__BB0_27:
	setp.gt.u32 	%p20, %r49, 3;
	@%p20 bra 	$L__BB0_24;
$L__BB0_28:
	setp.ne.s32 	%p21, %r261, 0;
	ld.shared.u32 	%r152, [_ZZ13gpu_lu_kernelPdS_S_PiiiE9s_max_row];
	setp.eq.s32 	%p22, %r152, %r246;
	or.pred  	%p23, %p21, %p22;
	@%p23 bra 	$L__BB0_41;
	setp.lt.u32 	%p24, %r28, 7;
	mul.lo.s32 	%r52, %r152, %r106;
	mov.b32 	%r253, 0;
	@%p24 bra 	$L__BB0_32;
	mov.b32 	%r251, 0;
$L__BB0_31:
	.pragma "nounroll";
	add.s32 	%r155, %r251, %r41;
	shl.b32 	%r156, %r155, 3;
	add.s32 	%r158, %r142, %r156;
	ld.shared.f64 	%fd78, [%r158];
	add.s32 	%r159, %r52, %r251;
	shl.b32 	%r160, %r159, 3;
	add.s32 	%r161, %r142, %r160;
	ld.shared.f64 	%fd79, [%r161];
	st.shared.f64 	[%r158], %fd79;
	st.shared.f64 	[%r161], %fd78;
	ld.shared.f64 	%fd80, [%r158+8];
	ld.shared.f64 	%fd81, [%r161+8];
	st.shared.f64 	[%r158+8], %fd81;
	st.shared.f64 	[%r161+8], %fd80;
	ld.shared.f64 	%fd82, [%r158+16];
	ld.shared.f64 	%fd83, [%r161+16];
	st.shared.f64 	[%r158+16], %fd83;
	st.shared.f64 	[%r161+16], %fd82;
	ld.shared.f64 	%fd84, [%r158+24];
	ld.shared.f64 	%fd85, [%r161+24];
	st.shared.f64 	[%r158+24], %fd85;
	st.shared.f64 	[%r161+24], %fd84;
	ld.shared.f64 	%fd86, [%r158+32];
	ld.shared.f64 	%fd87, [%r161+32];
	st.shared.f64 	[%r158+32], %fd87;
	st.shared.f64 	[%r161+32], %fd86;
	ld.shared.f64 	%fd88, [%r158+40];
	ld.shared.f64 	%fd89, [%r161+40];
	st.shared.f64 	[%r158+40], %fd89;
	st.shared.f64 	[%r161+40], %fd88;
	ld.shared.f64 	%fd90, [%r158+48];
	ld.shared.f64 	%fd91, [%r161+48];
	st.shared.f64 	[%r158+48], %fd91;
	st.shared.f64 	[%r161+48], %fd90;
	ld.shared.f64 	%fd92, [%r158+56];
	ld.shared.f64 	%fd93, [%r161+56];
	st.shared.f64 	[%r158+56], %fd93;
	st.shared.f64 	[%r161+56], %fd92;
	add.s32 	%r251, %r251, 8;
	setp.ne.s32 	%p25, %r251, %r31;
	mov.u32 	%r253, %r31;
	@%p25 bra 	$L__BB0_31;
$L__BB0_32:
	setp.eq.s32 	%p26, %r29, 0;
	@%p26 bra 	$L__BB0_40;
	add.s32 	%r162, %r29, -1;
	setp.lt.u32 	%p27, %r162, 3;
	@%p27 bra 	$L__BB0_35;
	add.s32 	%r163, %r253, %r41;
	shl.b32 	%r164, %r163, 3;
	add.s32 	%r166, %r142, %r164;
	ld.shared.f64 	%fd94, [%r166];
	add.s32 	%r167, %r52, %r253;
	shl.b32 	%r168, %r167, 3;
	add.s32 	%r169, %r142, %r168;
	ld.shared.f64 	%fd95, [%r169];
	st.shared.f64 	[%r166], %fd95;
	st.shared.f64 	[%r169], %fd94;
	ld.shared.f64 	%fd96, [%r166+8];
	ld.shared.f64 	%fd97, [%r169+8];
	st.shared.f64 	[%r166+8], %fd97;
	st.shared.f64 	[%r169+8], %fd96;
	ld.shared.f64 	%fd98, [%r166+16];
	ld.shared.f64 	%fd99, [%r169+16];
	st.shared.f64 	[%r166+16], %fd99;
	st.shared.f64 	[%r169+16], %fd98;
	ld.shared.f64 	%fd100, [%r166+24];
	ld.shared.f64 	%fd101, [%r169+24];
	st.shared.f64 	[%r166+24], %fd101;
	st.shared.f64 	[%r169+24], %fd100;
	add.s32 	%r253, %r253, 4;
$L__BB0_35:
	setp.eq.s32 	%p28, %r30, 0;
	@%p28 bra 	$L__BB0_40;
	setp.eq.s32 	%p29, %r30, 1;
	@%p29 bra 	$L__BB0_38;
	add.s32 	%r170, %r253, %r41;
	shl.b32 	%r171, %r170, 3;
	add.s32 	%r173, %r142, %r171;
	ld.shared.f64 	%fd102, [%r173];
	add.s32 	%r174, %r52, %r253;
	shl.b32 	%r175, %r174, 3;
	add.s32 	%r176, %r142, %r175;
	ld.shared.f64 	%fd103, [%r176];
	st.shared.f64 	[%r173], %fd103;
	st.shared.f64 	[%r176], %fd102;
	ld.shared.f64 	%fd104, [%r173+8];
	ld.shared.f64 	%fd105, [%r176+8];
	st.shared.f64 	[%r173+8], %fd105;
	st.shared.f64 	[%r176+8], %fd104;
	add.s32 	%r253, %r253, 2;
$L__BB0_38:
	setp.eq.s32 	%p30, %r32, 0;
	@%p30 bra 	$L__BB0_40;
	add.s32 	%r177, %r253, %r41;
	shl.b32 	%r178, %r177, 3;
	add.s32 	%r180, %r142, %r178;
	ld.shared.f64 	%fd106, [%r180];
	add.s32 	%r181, %r52, %r253;
	shl.b32 	%r182, %r181, 3;
	add.s32 	%r183, %r142, %r182;
	ld.shared.f64 	%fd107, [%r183];
	st.shared.f64 	[%r180], %fd107;
	st.shared.f64 	[%r183], %fd106;
$L__BB0_40:
	shl.b32 	%r184, %r246, 2;
	add.s32 	%r185, %r4, %r184;
	ld.shared.u32 	%r186, [%r185];
	shl.b32 	%r187, %r152, 2;
	add.s32 	%r188, %r4, %r187;
	ld.shared.u32 	%r189, [%r188];
	st.shared.u32 	[%r185], %r189;
	st.shared.u32 	[%r188], %r186;
$L__BB0_41:
	bar.sync 	0;
	add.s32 	%r60, %r246, 1;
	add.s32 	%r255, %r43, 1;
	setp.ge.s32 	%p31, %r255, %r106;
	@%p31 bra 	$L__BB0_55;
	ld.shared.f64 	%fd6, [%r42];
	sub.s16 	%rs10, %rs1, %rs14;
	cvt.u32.u16 	%r190, %rs10;
	and.b32  	%r191, %r190, 7;
	sub.s32 	%r192, %r106, %r246;
	and.b32  	%r62, %r192, 7;
	and.b32  	%r63, %r192, -8;
	and.b32  	%r64, %r190, 3;
	add.s32 	%r65, %r191, -1;
$L__BB0_43:
	sub.s32 	%r193, %r28, %r246;
	setp.lt.u32 	%p32, %r193, 7;
	mul.lo.s32 	%r67, %r255, %r106;
	add.s32 	%r194, %r67, %r246;
	shl.b32 	%r195, %r194, 3;
	mov.u32 	%r196, shared_mem;
	add.s32 	%r197, %r196, %r195;
	ld.shared.f64 	%fd108, [%r197];
	div.rn.f64 	%fd7, %fd108, %fd6;
	st.shared.f64 	[%r197], %fd7;
	mov.u32 	%r258, %r246;
	@%p32 bra 	$L__BB0_46;
	mov.b32 	%r257, 0;
	mov.u32 	%r258, %r246;
$L__BB0_45:
	.pragma "nounroll";
	add.s32 	%r199, %r258, %r41;
	shl.b32 	%r200, %r199, 3;
	mov.u32 	%r201, shared_mem;
	add.s32 	%r202, %r201, %r200;
	ld.shared.f64 	%fd109, [%r202];
	mul.f64 	%fd110, %fd7, %fd109;
	add.s32 	%r203, %r258, %r67;
	shl.b32 	%r204, %r203, 3;
	add.s32 	%r205, %r201, %r204;
	ld.shared.f64 	%fd111, [%r205];
	sub.f64 	%fd112, %fd111, %fd110;
	st.shared.f64 	[%r205], %fd112;
	ld.shared.f64 	%fd113, [%r202+8];
	mul.f64 	%fd114, %fd7, %fd113;
	ld.shared.f64 	%fd115, [%r205+8];
	sub.f64 	%fd116, %fd115, %fd114;
	st.shared.f64 	[%r205+8], %fd116;
	ld.shared.f64 	%fd117, [%r202+16];
	mul.f64 	%fd118, %fd7, %fd117;
	ld.shared.f64 	%fd119, [%r205+16];
	sub.f64 	%fd120, %fd119, %fd118;
	st.shared.f64 	[%r205+16], %fd120;
	ld.shared.f64 	%fd121, [%r202+24];
	mul.f64 	%fd122, %fd7, %fd121;
	ld.shared.f64 	%fd123, [%r205+24];
	sub.f64 	%fd124, %fd123, %fd122;
	st.shared.f64 	[%r205+24], %fd124;
	ld.shared.f64 	%fd125, [%r202+32];
	mul.f64 	%fd126, %fd7, %fd125;
	ld.shared.f64 	%fd127, [%r205+32];
	sub.f64 	%fd128, %fd127, %fd126;
	st.shared.f64 	[%r205+32], %fd128;
	ld.shared.f64 	%fd129, [%r202+40];
	mul.f64 	%fd130, %fd7, %fd129;
	ld.shared.f64 	%fd131, [%r205+40];
	sub.f64 	%fd132, %fd131, %fd130;
	st.shared.f64 	[%r205+40], %fd132;
	ld.shared.f64 	%fd133, [%r202+48];
	mul.f64 	%fd134, %fd7, %fd133;
	ld.shared.f64 	%fd135, [%r205+48];
	sub.f64 	%fd136, %fd135, %fd134;
	st.shared.f64 	[%r205+48], %fd136;
	ld.shared.f64 	%fd137, [%r202+56];
	mul.f64 	%fd138, %fd7, %fd137;
	ld.shared.f64 	%fd139, [%r205+56];
	sub.f64 	%fd140, %fd139, %fd138;
	st.shared.f64 	[%r205+56], %fd140;
	add.s32 	%r258, %r258, 8;
	add.s32 	%r257, %r257, 8;
	setp.ne.s32 	%p33, %r257, %r63;
	@%p33 bra 	$L__BB0_45;
$L__BB0_46:
	setp.eq.s32 	%p34, %r62, 0;
	@%p34 bra 	$L__BB0_54;
	setp.lt.u32 	%p35, %r65, 3;
	@%p35 bra 	$L__BB0_49;
	add.s32 	%r206, %r258, %r41;
	shl.b32 	%r207, %r206, 3;
	mov.u32 	%r208, shared_mem;
	add.s32 	%r209, %r208, %r207;
	ld.shared.f64 	%fd141, [%r209];
	mul.f64 	%fd142, %fd7, %fd141;
	add.s32 	%r210, %r258, %r67;
	shl.b32 	%r211, %r210, 3;
	add.s32 	%r212, %r208, %r211;
	ld.shared.f64 	%fd143, [%r212];
	sub.f64 	%fd144, %fd143, %fd142;
	st.shared.f64 	[%r212], %fd144;
	ld.shared.f64 	%fd145, [%r209+8];
	mul.f64 	%fd146, %fd7, %fd145;
	ld.shared.f64 	%fd147, [%r212+8];
	sub.f64 	%fd148, %fd147, %fd146;
	st.shared.f64 	[%r212+8], %fd148;
	ld.shared.f64 	%fd149, [%r209+16];
	mul.f64 	%fd150, %fd7, %fd149;
	ld.shared.f64 	%fd151, [%r212+16];
	sub.f64 	%fd152, %fd151, %fd150;
	st.shared.f64 	[%r212+16], %fd152;
	ld.shared.f64 	%fd153, [%r209+24];
	mul.f64 	%fd154, %fd7, %fd153;
	ld.shared.f64 	%fd155, [%r212+24];
	sub.f64 	%fd156, %fd155, %fd154;
	st.shared.f64 	[%r212+24], %fd156;
	add.s32 	%r258, %r258, 4;
$L__BB0_49:
	setp.eq.s32 	%p36, %r64, 0;
	@%p36 bra 	$L__BB0_54;
	and.b16  	%rs11, %rs5, 3;
	setp.eq.s16 	%p37, %rs11, 1;
	@%p37 bra 	$L__BB0_52;
	add.s32 	%r213, %r258, %r41;
	shl.b32 	%r214, %r213, 3;
	mov.u32 	%r215, shared_mem;
	add.s32 	%r216, %r215, %r214;
	ld.shared.f64 	%fd157, [%r216];
	mul.f64 	%fd158, %fd7, %fd157;
	add.s32 	%r217, %r258, %r67;
	shl.b32 	%r218, %r217, 3;
	add.s32 	%r219, %r215, %r218;
	ld.shared.f64 	%fd159, [%r219];
	sub.f64 	%fd160, %fd159, %fd158;
	st.shared.f64 	[%r219], %fd160;
	ld.shared.f64 	%fd161, [%r216+8];
	mul.f64 	%fd162, %fd7, %fd161;
	ld.shared.f64 	%fd163, [%r219+8];
	sub.f64 	%fd164, %fd163, %fd162;
	st.shared.f64 	[%r219+8], %fd164;
	add.s32 	%r258, %r258, 2;
$L__BB0_52:
	and.b16  	%rs12, %rs5, 1;
	setp.eq.b16 	%p38, %rs12, 1;
	not.pred 	%p39, %p38;
	@%p39 bra 	$L__BB0_54;
	add.s32 	%r220, %r258, %r41;
	shl.b32 	%r221, %r220, 3;
	mov.u32 	%r222, shared_mem;
	add.s32 	%r223, %r222, %r221;
	ld.shared.f64 	%fd165, [%r223];
	mul.f64 	%fd166, %fd7, %fd165;
	add.s32 	%r224, %r258, %r67;
	shl.b32 	%r225, %r224, 3;
	add.s32 	%r226, %r222, %r225;
	ld.shared.f64 	%fd167, [%r226];
	sub.f64 	%fd168, %fd167, %fd166;
	st.shared.f64 	[%r226], %fd168;
$L__BB0_54:
	add.s32 	%r255, %r255, %r25;
	setp.lt.s32 	%p40, %r255, %r106;
	@%p40 bra 	$L__BB0_43;
$L__BB0_55:
	bar.sync 	0;
	setp.eq.s32 	%p41, %r60, %r106;
	add.s16 	%rs14, %rs14, 1;
	add.s16 	%rs13, %rs13, 1;
	mov.u32 	%r246, %r60;
	@%p41 bra 	$L__BB0_56;
	bra.uni 	$L__BB0_19;
$L__BB0_56:
	setp.ge.s32 	%p42, %r261, %r106;
	@%p42 bra 	$L__BB0_102;
	mov.u32 	%r33, %ntid.x;
	add.s32 	%r34, %r106, -1;
	and.b32  	%r35, %r106, 3;
	and.b32  	%r36, %r106, -4;
	and.b32  	%r37, %r106, 1;
	neg.s32 	%r38, %r36;
	shl.b32 	%r39, %r106, 3;
	cvta.to.global.u64 	%rd5, %rd10;
$L__BB0_58:
	setp.lt.u32 	%p43, %r34, 3;
	mul.lo.s32 	%r79, %r261, %r106;
	add.s32 	%r80, %r79, %r3;
	mov.b32 	%r268, 0;
	@%p43 bra 	$L__BB0_81;
	add.s32 	%r264, %r261, -1;
	mov.u32 	%r229, shared_mem;
	mad.lo.s32 	%r230, %r39, %r261, %r229;
	add.s32 	%r262, %r230, 16;
	mov.b32 	%r265, 1;
	mov.u32 	%r263, %r80;
	mov.u32 	%r266, %r38;
$L__BB0_60:
	.pragma "nounroll";
	add.s32 	%r88, %r265, -1;
	setp.le.s32 	%p44, %r261, %r88;
	@%p44 bra 	$L__BB0_62;
	ld.shared.f64 	%fd178, [%r262+-16];
	bra.uni 	$L__BB0_63;
$L__BB0_62:
	setp.eq.s32 	%p45, %r264, -1;
	selp.f64 	%fd178, 0d3FF0000000000000, 0d0000000000000000, %p45;
$L__BB0_63:
	setp.gt.s32 	%p46, %r261, %r88;
	mul.wide.s32 	%rd21, %r263, 8;
	add.s64 	%rd6, %rd3, %rd21;
	st.global.f64 	[%rd6], %fd178;
	mov.f64 	%fd179, 0d0000000000000000;
	@%p46 bra 	$L__BB0_65;
	ld.shared.f64 	%fd179, [%r262+-16];
$L__BB0_65:
	add.s64 	%rd7, %rd2, %rd21;
	st.global.f64 	[%rd7], %fd179;
	add.s32 	%r89, %r264, -2;
	add.s32 	%r90, %r265, 2;
	setp.gt.s32 	%p47, %r261, %r265;
	@%p47 bra 	$L__BB0_67;
	setp.eq.s32 	%p48, %r89, -2;
	selp.f64 	%fd180, 0d3FF0000000000000, 0d0000000000000000, %p48;
	bra.uni 	$L__BB0_68;
$L__BB0_67:
	ld.shared.f64 	%fd180, [%r262+-8];
$L__BB0_68:
	st.global.f64 	[%rd6+8], %fd180;
	mov.f64 	%fd181, 0d0000000000000000;
	@%p47 bra 	$L__BB0_70;
	ld.shared.f64 	%fd181, [%r262+-8];
$L__BB0_70:
	st.global.f64 	[%rd7+8], %fd181;
	add.s32 	%r91, %r265, 1;
	setp.gt.s32 	%p50, %r261, %r91;
	@%p50 bra 	$L__BB0_72;
	setp.eq.s32 	%p51, %r89, -1;
	selp.f64 	%fd182, 0d3FF0000000000000, 0d0000000000000000, %p51;
	bra.uni 	$L__BB0_73;
$L__BB0_72:
	ld.shared.f64 	%fd182, [%r262];
$L__BB0_73:
	st.global.f64 	[%rd6+16], %fd182;
	mov.f64 	%fd183, 0d0000000000000000;
	@%p50 bra 	$L__BB0_75;
	ld.shared.f64 	%fd183, [%r262];
$L__BB0_75:
	st.global.f64 	[%rd7+16], %fd183;
	setp.gt.s32 	%p53, %r261, %r90;
	@%p53 bra 	$L__BB0_77;
	setp.eq.s32 	%p54, %r264, 2;
	selp.f64 	%fd184, 0d3FF0000000000000, 0d0000000000000000, %p54;
	bra.uni 	$L__BB0_78;
$L__BB0_77:
	ld.shared.f64 	%fd184, [%r262+8];
$L__BB0_78:
	st.global.f64 	[%rd6+24], %fd184;
	mov.f64 	%fd185, 0d0000000000000000;
	@%p53 bra 	$L__BB0_80;
	ld.shared.f64 	%fd185, [%r262+8];
$L__BB0_80:
	st.global.f64 	[%rd7+24], %fd185;
	add.s32 	%r266, %r266, 4;
	add.s32 	%r265, %r265, 4;
	add.s32 	%r264, %r264, -4;
	add.s32 	%r263, %r263, 4;
	add.s32 	%r262, %r262, 32;
	setp.ne.s32 	%p56, %r266, 0;
	mov.u32 	%r268, %r36;
	@%p56 bra 	$L__BB0_60;
$L__BB0_81:
	setp.eq.s32 	%p57, %r35, 0;
	@%p57 bra 	$L__BB0_101;
	setp.eq.s32 	%p58, %r35, 1;
	@%p58 bra 	$L__BB0_94;
	setp.gt.s32 	%p59, %r261, %r268;
	add.s32 	%r231, %r268, %r79;
	shl.b32 	%r232, %r231, 3;
	mov.u32 	%r233, shared_mem;
	add.s32 	%r98, %r233, %r232;
	@%p59 bra 	$L__BB0_85;
	setp.eq.s32 	%p60, %r261, %r268;
	selp.f64 	%fd186, 0d3FF0000000000000, 0d0000000000000000, %p60;
	bra.uni 	$L__BB0_86;
$L__BB0_85:
	ld.shared.f64 	%fd186, [%r98];
$L__BB0_86:
	setp.gt.s32 	%p61, %r261, %r268;
	add.s32 	%r99, %r80, %r268;
	mul.wide.s32 	%rd23, %r99, 8;
	add.s64 	%rd8, %rd3, %rd23;
	st.global.f64 	[%rd8], %fd186;
	mov.f64 	%fd187, 0d0000000000000000;
	@%p61 bra 	$L__BB0_88;
	ld.shared.f64 	%fd187, [%r98];
$L__BB0_88:
	add.s64 	%rd9, %rd2, %rd23;
	st.global.f64 	[%rd9], %fd187;
	add.s32 	%r100, %r268, 1;
	setp.gt.s32 	%p62, %r261, %r100;
	@%p62 bra 	$L__BB0_90;
	setp.eq.s32 	%p63, %r261, %r100;
	selp.f64 	%fd188, 0d3FF0000000000000, 0d0000000000000000, %p63;
	bra.uni 	$L__BB0_91;
$L__BB0_90:
	ld.shared.f64 	%fd188, [%r98+8];
$L__BB0_91:
	setp.gt.s32 	%p64, %r261, %r100;
	st.global.f64 	[%rd8+8], %fd188;
	mov.f64 	%fd189, 0d0000000000000000;
	@%p64 bra 	$L__BB0_93;
	ld.shared.f64 	%fd189, [%r98+8];
$L__BB0_93:
	st.global.f64 	[%rd9+8], %fd189;
	add.s32 	%r268, %r268, 2;
$L__BB0_94:
	setp.eq.s32 	%p65, %r37, 0;
	@%p65 bra 	$L__BB0_101;
	setp.gt.s32 	%p66, %r261, %r268;
	add.s32 	%r234, %r268, %r79;
	shl.b32 	%r235, %r234, 3;
	mov.u32 	%r236, shared_mem;
	add.s32 	%r103, %r236, %r235;
	@%p66 bra 	$L__BB0_97;
	setp.eq.s32 	%p67, %r261, %r268;
	selp.f64 	%fd190, 0d3FF0000000000000, 0d0000000000000000, %p67;
	bra.uni 	$L__BB0_98;
$L__BB0_97:
	ld.shared.f64 	%fd190, [%r103];
$L__BB0_98:
	setp.gt.s32 	%p68, %r261, %r268;
	add.s32 	%r104, %r80, %r268;
	mul.wide.s32 	%rd25, %r104, 8;
	add.s64 	%rd26, %rd3, %rd25;
	st.global.f64 	[%rd26], %fd190;
	mov.f64 	%fd191, 0d0000000000000000;
	@%p68 bra 	$L__BB0_100;
	ld.shared.f64 	%fd191, [%r103];
$L__BB0_100:
	add.s64 	%rd28, %rd2, %rd25;
	st.global.f64 	[%rd28], %fd191;
$L__BB0_101:
	shl.b32 	%r237, %r261, 2;
	add.s32 	%r238, %r4, %r237;
	ld.shared.u32 	%r239, [%r238];
	add.s32 	%r240, %r261, %r2;
	mul.wide.s32 	%rd29, %r240, 4;
	add.s64 	%rd30, %rd5, %rd29;
	st.global.u32 	[%rd30], %r239;
	add.s32 	%r261, %r261, %r33;
	setp.lt.s32 	%p69, %r261, %r106;
	@%p69 bra 	$L__BB0_58;
$L__BB0_102:
	ret;

}


// ===== COMPILED SASS (sm_100) =====

	.target	sm_100

	.elftype	@"ET_EXEC"


//--------------------- .note.nv.tkinfo           --------------------------
	.section	.note.nv.tkinfo,"",@"SHT_NOTE"
	.sectionflags	@"SHF_NOTE_NV_TKINFO"
	.tkinfo
        /*0018*/ 	.word	0x00000002
        /*0030*/ 	.string	""
        /*0030*/ 	.string	"ptxas"
        /*0030*/ 	.string	"Cuda compilation tools, release 13.0, V13.0.88"
        /*0030*/ 	.string	"Build cuda_13.0.r13.0/compiler.36424714_0"
        /*0030*/ 	.string	"-arch sm_100 -m 64 "



//--------------------- .note.nv.cuinfo           --------------------------
	.section	.note.nv.cuinfo,"",@"SHT_NOTE"
	.sectionflags	@"SHF_NOTE_NV_CUINFO"
        /*0018*/ 	.short	0x0002
        /*001a*/ 	.short	0x0064
        /*001c*/ 	.short	0x0082
	.zero		2


//--------------------- .nv.info                  --------------------------
	.section	.nv.info,"",@"SHT_CUDA_INFO"
	.align	4


	//----- nvinfo : EIATTR_REGCOUNT
	.align		4
        /*0000*/ 	.byte	0x04, 0x2f
        /*0002*/ 	.short	(.L_1 - .L_0)
	.align		4
.L_0:
        /*0004*/ 	.word	index@(_Z13gpu_lu_kernelPdS_S_Piii)
        /*0008*/ 	.word	0x0000002e


	//----- nvinfo : EIATTR_FRAME_SIZE
	.align		4
.L_1:
        /*000c*/ 	.byte	0x04, 0x11
        /*000e*/ 	.short	(.L_3 - .L_2)
	.align		4
.L_2:
        /*0010*/ 	.word	index@($__internal_0_$__cuda_sm20_div_rn_f64_full)
        /*0014*/ 	.word	0x00000000


	//----- nvinfo : EIATTR_FRAME_SIZE
	.align		4
.L_3:
        /*0018*/ 	.byte	0x04, 0x11
        /*001a*/ 	.short	(.L_5 - .L_4)
	.align		4
.L_4:
        /*001c*/ 	.word	index@(_Z13gpu_lu_kernelPdS_S_Piii)
        /*0020*/ 	.word	0x00000000


	//----- nvinfo : EIATTR_MIN_STACK_SIZE
	.align		4
.L_5:
        /*0024*/ 	.byte	0x04, 0x12
        /*0026*/ 	.short	(.L_7 - .L_6)
	.align		4
.L_6:
        /*0028*/ 	.word	index@(_Z13gpu_lu_kernelPdS_S_Piii)
        /*002c*/ 	.word	0x00000000
.L_7:


//--------------------- .nv.compat                --------------------------
	.section	.nv.compat,"",@"SHT_CUDA_COMPAT_INFO"
	.align	4
        /*0000*/ 	.byte	0x02, 0x09, 0x00, 0x00, 0x02, 0x02, 0x01, 0x00, 0x02, 0x05, 0x05, 0x00, 0x03, 0x07, 0x01, 0x01
        /*0010*/ 	.byte	0x02, 0x03, 0x00, 0x00, 0x02, 0x06, 0x01, 0x00, 0x04, 0x0b, 0x08, 0x00, 0x01, 0x00, 0x00, 0x00
        /*0020*/ 	.byte	0x00, 0x00, 0x00, 0x00


//--------------------- .nv.info._Z13gpu_lu_kernelPdS_S_Piii --------------------------
	.section	.nv.info._Z13gpu_lu_kernelPdS_S_Piii,"",@"SHT_CUDA_INFO"
	.sectionflags	@""
	.align	4


	//----- nvinfo : EIATTR_CUDA_API_VERSION
	.align		4
        /*0000*/ 	.byte	0x04, 0x37
        /*0002*/ 	.short	(.L_9 - .L_8)
.L_8:
        /*0004*/ 	.word	0x00000082


	//----- nvinfo : EIATTR_KPARAM_INFO
	.align		4
.L_9:
        /*0008*/ 	.byte	0x04, 0x17
        /*000a*/ 	.short	(.L_11 - .L_10)
.L_10:
        /*000c*/ 	.word	0x00000000
        /*0010*/ 	.short	0x0005
        /*0012*/ 	.short	0x0024
        /*0014*/ 	.byte	0x00, 0xf0, 0x11, 0x00


	//----- nvinfo : EIATTR_KPARAM_INFO
	.align		4
.L_11:
        /*0018*/ 	.byte	0x04, 0x17
        /*001a*/ 	.short	(.L_13 - .L_12)
.L_12:
        /*001c*/ 	.word	0x00000000
        /*0020*/ 	.short	0x0004
        /*0022*/ 	.short	0x0020
        /*0024*/ 	.byte	0x00, 0xf0, 0x11, 0x00


	//----- nvinfo : EIATTR_KPARAM_INFO
	.align		4
.L_13:
        /*0028*/ 	.byte	0x04, 0x17
        /*002a*/ 	.short	(.L_15 - .L_14)
.L_14:
        /*002c*/ 	.word	0x00000000
        /*0030*/ 	.short	0x0003
        /*0032*/ 	.short	0x0018
        /*0034*/ 	.byte	0x00, 0xf5, 0x21, 0x00


	//----- nvinfo : EIATTR_KPARAM_INFO
	.align		4
.L_15:
        /*0038*/ 	.byte	0x04, 0x17
        /*003a*/ 	.short	(.L_17 - .L_16)
.L_16:
        /*003c*/ 	.word	0x00000000
        /*0040*/ 	.short	0x0002
        /*0042*/ 	.short	0x0010
        /*0044*/ 	.byte	0x00, 0xf5, 0x21, 0x00


	//----- nvinfo : EIATTR_KPARAM_INFO
	.align		4
.L_17:
        /*0048*/ 	.byte	0x04, 0x17
        /*004a*/ 	.short	(.L_19 - .L_18)
.L_18:
        /*004c*/ 	.word	0x00000000
        /*0050*/ 	.short	0x0001
        /*0052*/ 	.short	0x0008
        /*0054*/ 	.byte	0x00, 0xf5, 0x21, 0x00


	//----- nvinfo : EIATTR_KPARAM_INFO
	.align		4
.L_19:
        /*0058*/ 	.byte	0x04, 0x17
        /*005a*/ 	.short	(.L_21 - .L_20)
.L_20:
        /*005c*/ 	.word	0x00000000
        /*0060*/ 	.short	0x0000
        /*0062*/ 	.short	0x0000
        /*0064*/ 	.byte	0x00, 0xf5, 0x21, 0x00


	//----- nvinfo : EIATTR_SPARSE_MMA_MASK
	.align		4
.L_21:
        /*0068*/ 	.byte	0x03, 0x50
        /*006a*/ 	.short	0x0000


	//----- nvinfo : EIATTR_MAXREG_COUNT
	.align		4
        /*006c*/ 	.byte	0x03, 0x1b
        /*006e*/ 	.short	0x00ff


	//----- nvinfo : EIATTR_NUM_BARRIERS
	.align		4
        /*0070*/ 	.byte	0x02, 0x4c
        /*0072*/ 	.byte	0x01
	.zero		1


	//----- nvinfo : EIATTR_MERCURY_ISA_VERSION
	.align		4
        /*0074*/ 	.byte	0x03, 0x5f
        /*0076*/ 	.short	0x0101


	//----- nvinfo : EIATTR_VRC_CTA_INIT_COUNT
	.align		4
        /*0078*/ 	.byte	0x02, 0x4a
	.zero		1
	.zero		1


	//----- nvinfo : EIATTR_EXIT_INSTR_OFFSETS
	.align		4
        /*007c*/ 	.byte	0x04, 0x1c
        /*007e*/ 	.short	(.L_23 - .L_22)


	//   ....[0]....
.L_22:
        /*0080*/ 	.word	0x00000040


	//   ....[1]....
        /*0084*/ 	.word	0x00002090


	//   ....[2]....
        /*0088*/ 	.word	0x00002b40


	//----- nvinfo : EIATTR_CRS_STACK_SIZE
	.align		4
.L_23:
        /*008c*/ 	.byte	0x04, 0x1e
        /*008e*/ 	.short	(.L_25 - .L_24)
.L_24:
        /*0090*/ 	.word	0x00000000


	//----- nvinfo : EIATTR_CBANK_PARAM_SIZE
	.align		4
.L_25:
        /*0094*/ 	.byte	0x03, 0x19
        /*0096*/ 	.short	0x0028


	//----- nvinfo : EIATTR_PARAM_CBANK
	.align		4
        /*0098*/ 	.byte	0x04, 0x0a
        /*009a*/ 	.short	(.L_27 - .L_26)
	.align		4
.L_26:
        /*009c*/ 	.word	index@(.nv.constant0._Z13gpu_lu_kernelPdS_S_Piii)
        /*00a0*/ 	.short	0x0380
        /*00a2*/ 	.short	0x0028


	//----- nvinfo : EIATTR_SW_WAR
	.align		4
.L_27:
        /*00a4*/ 	.byte	0x04, 0x36
        /*00a6*/ 	.short	(.L_29 - .L_28)
.L_28:
        /*00a8*/ 	.word	0x00000008
.L_29:


//--------------------- .nv.callgraph             --------------------------
	.section	.nv.callgraph,"",@"SHT_CUDA_CALLGRAPH"
	.align	4
	.sectionentsize	8
	.align		4
        /*0000*/ 	.word	0x00000000
	.align		4
        /*0004*/ 	.word	0xffffffff
	.align		4
        /*0008*/ 	.word	0x00000000
	.align		4
        /*000c*/ 	.word	0xfffffffe
	.align		4
        /*0010*/ 	.word	0x00000000
	.align		4
        /*0014*/ 	.word	0xfffffffd
	.align		4
        /*0018*/ 	.word	0x00000000
	.align		4
        /*001c*/ 	.word	0xfffffffc


//--------------------- .text._Z13gpu_lu_kernelPdS_S_Piii --------------------------
	.section	.text._Z13gpu_lu_kernelPdS_S_Piii,"ax",@progbits
	.align	128
        .global         _Z13gpu_lu_kernelPdS_S_Piii
        .type           _Z13gpu_lu_kernelPdS_S_Piii,@function
        .size           _Z13gpu_lu_kernelPdS_S_Piii,(.L_x_56 - _Z13gpu_lu_kernelPdS_S_Piii)
        .other          _Z13gpu_lu_kernelPdS_S_Piii,@"STO_CUDA_ENTRY STV_DEFAULT"
_Z13gpu_lu_kernelPdS_S_Piii:
.text._Z13gpu_lu_kernelPdS_S_Piii:
[----:B------:R-:W-:Y:S08]  /*0000*/  LDC R1, c[0x0][0x37c] ;  /* 0x0000df00ff017b82 */ /* 0x000ff00000000800 */
[----:B------:R-:W0:Y:S08]  /*0010*/  S2UR UR7, SR_CTAID.X ;  /* 0x00000000000779c3 */ /* 0x000e300000002500 */
[----:B------:R-:W0:Y:S02]  /*0020*/  LDC R0, c[0x0][0x3a4] ;  /* 0x0000e900ff007b82 */ /* 0x000e240000000800 */
[----:B0-----:R-:W-:-:S13]  /*0030*/  ISETP.LE.AND P0, PT, R0, UR7, PT ;  /* 0x0000000700007c0c */ /* 0x001fda000bf03270 */
[----:B------:R-:W-:Y:S05]  /*0040*/  @P0 EXIT ;  /* 0x000000000000094d */ /* 0x000fea0003800000 */
[----:B------:R-:W0:Y:S01]  /*0050*/  S2R R2, SR_TID.X ;  /* 0x0000000000027919 */ /* 0x000e220000002100 */
[----:B------:R-:W1:Y:S01]  /*0060*/  LDCU UR4, c[0x0][0x3a0] ;  /* 0x00007400ff0477ac */ /* 0x000e620008000800 */
[----:B------:R-:W-:Y:S01]  /*0070*/  MOV R0, 0x400 ;  /* 0x0000040000007802 */ /* 0x000fe20000000f00 */
[----:B------:R-:W-:Y:S01]  /*0080*/  BSSY.RECONVERGENT B0, `(.L_x_0) ;  /* 0x0000084000007945 */ /* 0x000fe20003800200 */
[----:B------:R-:W2:Y:S01]  /*0090*/  S2R R5, SR_CgaCtaId ;  /* 0x0000000000057919 */ /* 0x000ea20000008800 */
[----:B------:R-:W3:Y:S02]  /*00a0*/  LDCU.64 UR8, c[0x0][0x358] ;  /* 0x00006b00ff0877ac */ /* 0x000ee40008000a00 */
[----:B------:R-:W-:Y:S02]  /*00b0*/  VIADD R0, R0, 0xc00 ;  /* 0x00000c0000007836 */ /* 0x000fe40000000000 */
[----:B-1----:R-:W-:-:S04]  /*00c0*/  IMAD.U32 R15, RZ, RZ, UR4 ;  /* 0x00000004ff0f7e24 */ /* 0x002fc8000f8e00ff */
[-C--:B------:R-:W-:Y:S01]  /*00d0*/  IMAD R3, R15, R15.reuse, RZ ;  /* 0x0000000f0f037224 */ /* 0x080fe200078e02ff */
[----:B0-----:R-:W-:Y:S02]  /*00e0*/  ISETP.GE.AND P0, PT, R2, R15, PT ;  /* 0x0000000f0200720c */ /* 0x001fe40003f06270 */
[----:B--2---:R-:W-:-:S05]  /*00f0*/  LEA R0, R5, R0, 0x18 ;  /* 0x0000000005007211 */ /* 0x004fca00078ec0ff */
[----:B------:R-:W-:-:S06]  /*0100*/  IMAD R3, R3, 0x8, R0 ;  /* 0x0000000803037824 */ /* 0x000fcc00078e0200 */
[----:B---3--:R-:W-:Y:S05]  /*0110*/  @P0 BRA `(.L_x_1) ;  /* 0x0000000400e80947 */ /* 0x008fea0003800000 */
[----:B------:R-:W0:Y:S01]  /*0120*/  LDC R14, c[0x0][0x360] ;  /* 0x0000d800ff0e7b82 */ /* 0x000e220000000800 */
[C---:B------:R-:W-:Y:S01]  /*0130*/  LOP3.LUT R42, R15.reuse, 0xf, RZ, 0xc0, !PT ;  /* 0x0000000f0f2a7812 */ /* 0x040fe200078ec0ff */
[C---:B------:R-:W-:Y:S01]  /*0140*/  VIADD R4, R15.reuse, 0xffffffff ;  /* 0xffffffff0f047836 */ /* 0x040fe20000000000 */
[C---:B------:R-:W-:Y:S02]  /*0150*/  LOP3.LUT R43, R15.reuse, 0x7, RZ, 0xc0, !PT ;  /* 0x000000070f2b7812 */ /* 0x040fe400078ec0ff */
[----:B------:R-:W-:Y:S01]  /*0160*/  LOP3.LUT R36, R15, 0xfffffff0, RZ, 0xc0, !PT ;  /* 0xfffffff00f247812 */ /* 0x000fe200078ec0ff */
[----:B------:R-:W-:Y:S01]  /*0170*/  VIADD R5, R42, 0xffffffff ;  /* 0xffffffff2a057836 */ /* 0x000fe20000000000 */
[----:B------:R-:W-:Y:S01]  /*0180*/  ISETP.GE.U32.AND P0, PT, R4, 0xf, PT ;  /* 0x0000000f0400780c */ /* 0x000fe20003f06070 */
[----:B------:R-:W-:Y:S01]  /*0190*/  VIADD R6, R43, 0xffffffff ;  /* 0xffffffff2b067836 */ /* 0x000fe20000000000 */
[----:B------:R-:W-:Y:S02]  /*01a0*/  LOP3.LUT R37, R15, 0x3, RZ, 0xc0, !PT ;  /* 0x000000030f257812 */ /* 0x000fe400078ec0ff */
[----:B------:R-:W-:-:S02]  /*01b0*/  ISETP.GE.U32.AND P1, PT, R5, 0x7, PT ;  /* 0x000000070500780c */ /* 0x000fc40003f26070 */
[----:B------:R-:W-:Y:S02]  /*01c0*/  ISETP.GE.U32.AND P2, PT, R6, 0x3, PT ;  /* 0x000000030600780c */ /* 0x000fe40003f46070 */
[----:B------:R-:W-:-:S11]  /*01d0*/  MOV R38, R2 ;  /* 0x0000000200267202 */ /* 0x000fd60000000f00 */
.L_x_7:
[----:B------:R-:W1:Y:S01]  /*01e0*/  LDCU UR4, c[0x0][0x3a0] ;  /* 0x00007400ff0477ac */ /* 0x000e620008000800 */
[----:B------:R-:W-:Y:S02]  /*01f0*/  IMAD.MOV.U32 R4, RZ, RZ, RZ ;  /* 0x000000ffff047224 */ /* 0x000fe400078e00ff */
[----:B-1----:R-:W-:-:S04]  /*0200*/  IMAD.U32 R15, RZ, RZ, UR4 ;  /* 0x00000004ff0f7e24 */ /* 0x002fc8000f8e00ff */
[----:B------:R-:W-:Y:S01]  /*0210*/  IMAD R40, R15, UR7, R38 ;  /* 0x000000070f287c24 */ /* 0x000fe2000f8e0226 */
[----:B---3--:R-:W-:Y:S06]  /*0220*/  @!P0 BRA `(.L_x_2) ;  /* 0x0000000000a88947 */ /* 0x008fec0003800000 */
[----:B------:R-:W-:-:S07]  /*0230*/  IMAD.MOV.U32 R39, RZ, RZ, RZ ;  /* 0x000000ffff277224 */ /* 0x000fce00078e00ff */
.L_x_3:
[----:B-1----:R-:W1:Y:S01]  /*0240*/  LDC.64 R32, c[0x0][0x380] ;  /* 0x0000e000ff207b82 */ /* 0x002e620000000a00 */
[----:B------:R-:W-:-:S04]  /*0250*/  IMAD R5, R40, R15, R39 ;  /* 0x0000000f28057224 */ /* 0x000fc800078e0227 */
[----:B-1----:R-:W-:-:S05]  /*0260*/  IMAD.WIDE R32, R5, 0x8, R32 ;  /* 0x0000000805207825 */ /* 0x002fca00078e0220 */
[----:B------:R-:W2:Y:S04]  /*0270*/  LDG.E.64 R26, desc[UR8][R32.64] ;  /* 0x00000008201a7981 */ /* 0x000ea8000c1e1b00 */
[----:B------:R-:W3:Y:S01]  /*0280*/  LDG.E.64 R28, desc[UR8][R32.64+0x8] ;  /* 0x00000808201c7981 */ /* 0x000ee2000c1e1b00 */
[----:B------:R-:W-:-:S03]  /*0290*/  IMAD R41, R38, R15, R39 ;  /* 0x0000000f26297224 */ /* 0x000fc600078e0227 */
[----:B------:R-:W4:Y:S01]  /*02a0*/  LDG.E.64 R4, desc[UR8][R32.64+0x10] ;  /* 0x0000100820047981 */ /* 0x000f22000c1e1b00 */
[----:B------:R-:W-:-:S03]  /*02b0*/  IMAD R41, R41, 0x8, R0 ;  /* 0x0000000829297824 */ /* 0x000fc600078e0200 */
[----:B------:R-:W5:Y:S04]  /*02c0*/  LDG.E.64 R6, desc[UR8][R32.64+0x18] ;  /* 0x0000180820067981 */ /* 0x000f68000c1e1b00 */
        /* <DEDUP_REMOVED lines=10> */
[----:B--2---:R1:W-:Y:S04]  /*0370*/  STS.64 [R41], R26 ;  /* 0x0000001a29007388 */ /* 0x0043e80000000a00 */
[----:B---3--:R2:W-:Y:S04]  /*0380*/  STS.64 [R41+0x8], R28 ;  /* 0x0000081c29007388 */ /* 0x0085e80000000a00 */
[----:B-1----:R-:W3:Y:S04]  /*0390*/  LDG.E.64 R26, desc[UR8][R32.64+0x60] ;  /* 0x00006008201a7981 */ /* 0x002ee8000c1e1b00 */
[----:B--2---:R-:W2:Y:S01]  /*03a0*/  LDG.E.64 R28, desc[UR8][R32.64+0x68] ;  /* 0x00006808201c7981 */ /* 0x004ea2000c1e1b00 */
[----:B------:R-:W-:-:S03]  /*03b0*/  VIADD R39, R39, 0x10 ;  /* 0x0000001027277836 */ /* 0x000fc60000000000 */
[----:B----4-:R1:W-:Y:S04]  /*03c0*/  STS.64 [R41+0x10], R4 ;  /* 0x0000100429007388 */ /* 0x0103e80000000a00 */
[----:B-----5:R1:W-:Y:S04]  /*03d0*/  STS.64 [R41+0x18], R6 ;  /* 0x0000180629007388 */ /* 0x0203e80000000a00 */
[----:B------:R1:W-:Y:S04]  /*03e0*/  STS.64 [R41+0x20], R8 ;  /* 0x0000200829007388 */ /* 0x0003e80000000a00 */
        /* <DEDUP_REMOVED lines=8> */
[----:B------:R1:W-:Y:S01]  /*0470*/  STS.64 [R41+0x78], R34 ;  /* 0x0000782229007388 */ /* 0x0003e20000000a00 */
[----:B------:R-:W-:-:S03]  /*0480*/  ISETP.NE.AND P3, PT, R39, R36, PT ;  /* 0x000000242700720c */ /* 0x000fc60003f65270 */
[----:B---3--:R1:W-:Y:S04]  /*0490*/  STS.64 [R41+0x60], R26 ;  /* 0x0000601a29007388 */ /* 0x0083e80000000a00 */
[----:B--2---:R1:W-:Y:S06]  /*04a0*/  STS.64 [R41+0x68], R28 ;  /* 0x0000681c29007388 */ /* 0x0043ec0000000a00 */
[----:B------:R-:W-:Y:S05]  /*04b0*/  @P3 BRA `(.L_x_3) ;  /* 0xfffffffc00603947 */ /* 0x000fea000383ffff */
[----:B-1----:R-:W-:-:S07]  /*04c0*/  MOV R4, R36 ;  /* 0x0000002400047202 */ /* 0x002fce0000000f00 */
.L_x_2:
[----:B------:R-:W-:-:S13]  /*04d0*/  ISETP.NE.AND P3, PT, R42, RZ, PT ;  /* 0x000000ff2a00720c */ /* 0x000fda0003f65270 */
[----:B------:R-:W-:Y:S05]  /*04e0*/  @!P3 BRA `(.L_x_4) ;  /* 0x0000000000e0b947 */ /* 0x000fea0003800000 */
[----:B------:R-:W-:Y:S01]  /*04f0*/  ISETP.NE.AND P3, PT, R43, RZ, PT ;  /* 0x000000ff2b00720c */ /* 0x000fe20003f65270 */
[----:B------:R-:W-:-:S12]  /*0500*/  @!P1 BRA `(.L_x_5) ;  /* 0x0000000000589947 */ /* 0x000fd80003800000 */
[----:B------:R-:W1:Y:S01]  /*0510*/  LDC.64 R22, c[0x0][0x380] ;  /* 0x0000e000ff167b82 */ /* 0x000e620000000a00 */
[----:B------:R-:W-:-:S04]  /*0520*/  IMAD R5, R40, R15, R4 ;  /* 0x0000000f28057224 */ /* 0x000fc800078e0204 */
[----:B-1----:R-:W-:-:S05]  /*0530*/  IMAD.WIDE R22, R5, 0x8, R22 ;  /* 0x0000000805167825 */ /* 0x002fca00078e0216 */
[----:B------:R-:W2:Y:S04]  /*0540*/  LDG.E.64 R20, desc[UR8][R22.64] ;  /* 0x0000000816147981 */ /* 0x000ea8000c1e1b00 */
[----:B------:R-:W3:Y:S04]  /*0550*/  LDG.E.64 R18, desc[UR8][R22.64+0x8] ;  /* 0x0000080816127981 */ /* 0x000ee8000c1e1b00 */
[----:B------:R-:W4:Y:S04]  /*0560*/  LDG.E.64 R16, desc[UR8][R22.64+0x10] ;  /* 0x0000100816107981 */ /* 0x000f28000c1e1b00 */
[----:B------:R-:W5:Y:S04]  /*0570*/  LDG.E.64 R12, desc[UR8][R22.64+0x18] ;  /* 0x00001808160c7981 */ /* 0x000f68000c1e1b00 */
[----:B------:R-:W5:Y:S04]  /*0580*/  LDG.E.64 R10, desc[UR8][R22.64+0x20] ;  /* 0x00002008160a7981 */ /* 0x000f68000c1e1b00 */
[----:B------:R-:W5:Y:S04]  /*0590*/  LDG.E.64 R8, desc[UR8][R22.64+0x28] ;  /* 0x0000280816087981 */ /* 0x000f68000c1e1b00 */
[----:B------:R-:W5:Y:S04]  /*05a0*/  LDG.E.64 R6, desc[UR8][R22.64+0x30] ;  /* 0x0000300816067981 */ /* 0x000f68000c1e1b00 */
[----:B------:R-:W5:Y:S01]  /*05b0*/  LDG.E.64 R24, desc[UR8][R22.64+0x38] ;  /* 0x0000380816187981 */ /* 0x000f62000c1e1b00 */
[----:B------:R-:W-:-:S02]  /*05c0*/  IMAD R5, R38, R15, R4 ;  /* 0x0000000f26057224 */ /* 0x000fc400078e0204 */
[----:B------:R-:W-:Y:S02]  /*05d0*/  VIADD R4, R4, 0x8 ;  /* 0x0000000804047836 */ /* 0x000fe40000000000 */
[----:B------:R-:W-:-:S05]  /*05e0*/  IMAD R5, R5, 0x8, R0 ;  /* 0x0000000805057824 */ /* 0x000fca00078e0200 */
[----:B--2---:R1:W-:Y:S04]  /*05f0*/  STS.64 [R5], R20 ;  /* 0x0000001405007388 */ /* 0x0043e80000000a00 */
[----:B---3--:R1:W-:Y:S04]  /*0600*/  STS.64 [R5+0x8], R18 ;  /* 0x0000081205007388 */ /* 0x0083e80000000a00 */
[----:B----4-:R1:W-:Y:S04]  /*0610*/  STS.64 [R5+0x10], R16 ;  /* 0x0000101005007388 */ /* 0x0103e80000000a00 */
[----:B-----5:R1:W-:Y:S04]  /*0620*/  STS.64 [R5+0x18], R12 ;  /* 0x0000180c05007388 */ /* 0x0203e80000000a00 */
[----:B------:R1:W-:Y:S04]  /*0630*/  STS.64 [R5+0x20], R10 ;  /* 0x0000200a05007388 */ /* 0x0003e80000000a00 */
[----:B------:R1:W-:Y:S04]  /*0640*/  STS.64 [R5+0x28], R8 ;  /* 0x0000280805007388 */ /* 0x0003e80000000a00 */
[----:B------:R1:W-:Y:S04]  /*0650*/  STS.64 [R5+0x30], R6 ;  /* 0x0000300605007388 */ /* 0x0003e80000000a00 */
[----:B------:R1:W-:Y:S02]  /*0660*/  STS.64 [R5+0x38], R24 ;  /* 0x0000381805007388 */ /* 0x0003e40000000a00 */
.L_x_5:
[----:B------:R-:W-:Y:S05]  /*0670*/  @!P3 BRA `(.L_x_4) ;  /* 0x00000000007cb947 */ /* 0x000fea0003800000 */
[----:B------:R-:W-:Y:S01]  /*0680*/  ISETP.NE.AND P3, PT, R37, RZ, PT ;  /* 0x000000ff2500720c */ /* 0x000fe20003f65270 */
[----:B------:R-:W-:-:S12]  /*0690*/  @!P2 BRA `(.L_x_6) ;  /* 0x000000000038a947 */ /* 0x000fd80003800000 */
[----:B-1----:R-:W1:Y:S01]  /*06a0*/  LDC.64 R6, c[0x0][0x380] ;  /* 0x0000e000ff067b82 */ /* 0x002e620000000a00 */
[----:B------:R-:W-:-:S04]  /*06b0*/  IMAD R5, R40, R15, R4 ;  /* 0x0000000f28057224 */ /* 0x000fc800078e0204 */
[----:B-1----:R-:W-:-:S05]  /*06c0*/  IMAD.WIDE R6, R5, 0x8, R6 ;  /* 0x0000000805067825 */ /* 0x002fca00078e0206 */
[----:B------:R-:W2:Y:S04]  /*06d0*/  LDG.E.64 R8, desc[UR8][R6.64] ;  /* 0x0000000806087981 */ /* 0x000ea8000c1e1b00 */
[----:B------:R-:W3:Y:S04]  /*06e0*/  LDG.E.64 R10, desc[UR8][R6.64+0x8] ;  /* 0x00000808060a7981 */ /* 0x000ee8000c1e1b00 */
[----:B------:R-:W4:Y:S04]  /*06f0*/  LDG.E.64 R12, desc[UR8][R6.64+0x10] ;  /* 0x00001008060c7981 */ /* 0x000f28000c1e1b00 */
[----:B------:R-:W5:Y:S01]  /*0700*/  LDG.E.64 R16, desc[UR8][R6.64+0x18] ;  /* 0x0000180806107981 */ /* 0x000f62000c1e1b00 */
[----:B------:R-:W-:-:S02]  /*0710*/  IMAD R5, R38, R15, R4 ;  /* 0x0000000f26057224 */ /* 0x000fc400078e0204 */
[----:B------:R-:W-:Y:S02]  /*0720*/  VIADD R4, R4, 0x4 ;  /* 0x0000000404047836 */ /* 0x000fe40000000000 */
[----:B------:R-:W-:-:S05]  /*0730*/  IMAD R5, R5, 0x8, R0 ;  /* 0x0000000805057824 */ /* 0x000fca00078e0200 */
[----:B--2---:R2:W-:Y:S04]  /*0740*/  STS.64 [R5], R8 ;  /* 0x0000000805007388 */ /* 0x0045e80000000a00 */
[----:B---3--:R2:W-:Y:S04]  /*0750*/  STS.64 [R5+0x8], R10 ;  /* 0x0000080a05007388 */ /* 0x0085e80000000a00 */
[----:B----4-:R2:W-:Y:S04]  /*0760*/  STS.64 [R5+0x10], R12 ;  /* 0x0000100c05007388 */ /* 0x0105e80000000a00 */
[----:B-----5:R2:W-:Y:S02]  /*0770*/  STS.64 [R5+0x18], R16 ;  /* 0x0000181005007388 */ /* 0x0205e40000000a00 */
.L_x_6:
[----:B------:R-:W-:Y:S05]  /*0780*/  @!P3 BRA `(.L_x_4) ;  /* 0x000000000038b947 */ /* 0x000fea0003800000 */
[----:B-12---:R-:W1:Y:S01]  /*0790*/  LDC.64 R8, c[0x0][0x380] ;  /* 0x0000e000ff087b82 */ /* 0x006e620000000a00 */
[----:B------:R-:W-:-:S04]  /*07a0*/  IMAD R5, R40, R15, R4 ;  /* 0x0000000f28057224 */ /* 0x000fc800078e0204 */
[----:B-1----:R-:W-:-:S05]  /*07b0*/  IMAD.WIDE R8, R5, 0x8, R8 ;  /* 0x0000000805087825 */ /* 0x002fca00078e0208 */
[----:B------:R-:W2:Y:S01]  /*07c0*/  LDG.E.64 R6, desc[UR8][R8.64] ;  /* 0x0000000808067981 */ /* 0x000ea2000c1e1b00 */
[----:B------:R-:W-:Y:S01]  /*07d0*/  IMAD R5, R38, R15, R4 ;  /* 0x0000000f26057224 */ /* 0x000fe200078e0204 */
[----:B------:R-:W-:-:S03]  /*07e0*/  ISETP.NE.AND P3, PT, R37, 0x1, PT ;  /* 0x000000012500780c */ /* 0x000fc60003f65270 */
[----:B------:R-:W-:-:S05]  /*07f0*/  IMAD R11, R5, 0x8, R0 ;  /* 0x00000008050b7824 */ /* 0x000fca00078e0200 */
[----:B--2---:R3:W-:Y:S05]  /*0800*/  STS.64 [R11], R6 ;  /* 0x000000060b007388 */ /* 0x0047ea0000000a00 */
[----:B------:R-:W-:Y:S05]  /*0810*/  @!P3 BRA `(.L_x_4) ;  /* 0x000000000014b947 */ /* 0x000fea0003800000 */
[----:B------:R-:W-:Y:S01]  /*0820*/  ISETP.NE.AND P3, PT, R37, 0x2, PT ;  /* 0x000000022500780c */ /* 0x000fe20003f65270 */
[----:B------:R-:W2:-:S12]  /*0830*/  LDG.E.64 R4, desc[UR8][R8.64+0x8] ;  /* 0x0000080808047981 */ /* 0x000e98000c1e1b00 */
[----:B---3--:R-:W3:Y:S04]  /*0840*/  @P3 LDG.E.64 R6, desc[UR8][R8.64+0x10] ;  /* 0x0000100808063981 */ /* 0x008ee8000c1e1b00 */
[----:B--2---:R4:W-:Y:S04]  /*0850*/  STS.64 [R11+0x8], R4 ;  /* 0x000008040b007388 */ /* 0x0049e80000000a00 */
[----:B---3--:R4:W-:Y:S02]  /*0860*/  @P3 STS.64 [R11+0x10], R6 ;  /* 0x000010060b003388 */ /* 0x0089e40000000a00 */
.L_x_4:
[----:B-12-4-:R-:W-:-:S05]  /*0870*/  LEA R5, R38, R3, 0x2 ;  /* 0x0000000326057211 */ /* 0x016fca00078e10ff */
[----:B------:R0:W-:Y:S02]  /*0880*/  STS [R5], R38 ;  /* 0x0000002605007388 */ /* 0x0001e40000000800 */
[----:B0-----:R-:W-:-:S05]  /*0890*/  IMAD.IADD R38, R14, 0x1, R38 ;  /* 0x000000010e267824 */ /* 0x001fca00078e0226 */
[----:B------:R-:W-:-:S13]  /*08a0*/  ISETP.GE.AND P3, PT, R38, R15, PT ;  /* 0x0000000f2600720c */ /* 0x000fda0003f66270 */
[----:B------:R-:W-:Y:S05]  /*08b0*/  @!P3 BRA `(.L_x_7) ;  /* 0xfffffff80048b947 */ /* 0x000fea000383ffff */
.L_x_1:
[----:B------:R-:W-:Y:S05]  /*08c0*/  BSYNC.RECONVERGENT B0 ;  /* 0x0000000000007941 */ /* 0x000fea0003800200 */
.L_x_0:
[----:B------:R-:W-:Y:S01]  /*08d0*/  BAR.SYNC.DEFER_BLOCKING 0x0 ;  /* 0x0000000000007b1d */ /* 0x000fe20000010000 */
[----:B------:R-:W-:-:S05]  /*08e0*/  ISETP.GE.AND P0, PT, R15, 0x1, PT ;  /* 0x000000010f00780c */ /* 0x000fca0003f06270 */
[----:B------:R-:W-:Y:S08]  /*08f0*/  BSSY.RECONVERGENT B0, `(.L_x_8) ;  /* 0x0000178000007945 */ /* 0x000ff00003800200 */
[----:B------:R-:W-:Y:S05]  /*0900*/  @!P0 BRA `(.L_x_9) ;  /* 0x0000001400d88947 */ /* 0x000fea0003800000 */
[----:B------:R-:W0:Y:S01]  /*0910*/  S2UR UR6, SR_CgaCtaId ;  /* 0x00000000000679c3 */ /* 0x000e220000008800 */
[----:B------:R-:W-:Y:S01]  /*0920*/  UMOV UR4, 0x400 ;  /* 0x0000040000047882 */ /* 0x000fe20000000000 */
[C---:B---3--:R-:W-:Y:S01]  /*0930*/  VIADD R6, R15.reuse, 0xffffffff ;  /* 0xffffffff0f067836 */ /* 0x048fe20000000000 */
[----:B------:R-:W-:Y:S01]  /*0940*/  UIADD3 UR5, UPT, UPT, UR4, 0x800, URZ ;  /* 0x0000080004057890 */ /* 0x000fe2000fffe0ff */
[C---:B------:R-:W-:Y:S01]  /*0950*/  LOP3.LUT R7, R15.reuse, 0x7, RZ, 0xc0, !PT ;  /* 0x000000070f077812 */ /* 0x040fe200078ec0ff */
[----:B------:R-:W-:Y:S01]  /*0960*/  IMAD.MOV.U32 R11, RZ, RZ, RZ ;  /* 0x000000ffff0b7224 */ /* 0x000fe200078e00ff */
[C---:B------:R-:W-:Y:S02]  /*0970*/  LOP3.LUT R8, R15.reuse, 0x3, RZ, 0xc0, !PT ;  /* 0x000000030f087812 */ /* 0x040fe400078ec0ff */
[----:B------:R-:W1:Y:S01]  /*0980*/  LDC R4, c[0x0][0x360] ;  /* 0x0000d800ff047b82 */ /* 0x000e620000000800 */
[----:B------:R-:W-:Y:S02]  /*0990*/  LOP3.LUT R9, R15, 0x7ffffff8, RZ, 0xc0, !PT ;  /* 0x7ffffff80f097812 */ /* 0x000fe400078ec0ff */
[----:B------:R-:W-:-:S02]  /*09a0*/  PRMT R10, RZ, 0x7610, R10 ;  /* 0x00007610ff0a7816 */ /* 0x000fc4000000000a */
[----:B------:R-:W-:-:S03]  /*09b0*/  PRMT R12, RZ, 0x7610, R12 ;  /* 0x00007610ff0c7816 */ /* 0x000fc6000000000c */
[----:B------:R-:W2:Y:S01]  /*09c0*/  LDC.U16 R5, c[0x0][0x3a0] ;  /* 0x0000e800ff057b82 */ /* 0x000ea20000000400 */
[----:B0-----:R-:W-:Y:S02]  /*09d0*/  ULEA UR4, UR6, UR4, 0x18 ;  /* 0x0000000406047291 */ /* 0x001fe4000f8ec0ff */
[----:B------:R-:W-:-:S04]  /*09e0*/  ULEA UR5, UR6, UR5, 0x18 ;  /* 0x0000000506057291 */ /* 0x000fc8000f8ec0ff */
[C---:B------:R-:W-:Y:S02]  /*09f0*/  LEA R13, R2.reuse, UR4, 0x3 ;  /* 0x00000004020d7c11 */ /* 0x040fe4000f8e18ff */
[----:B------:R-:W-:-:S07]  /*0a00*/  LEA R14, R2, UR5, 0x2 ;  /* 0x00000005020e7c11 */ /* 0x000fce000f8e10ff */
.L_x_40:
[----:B0-2---:R-:W0:Y:S01]  /*0a10*/  S2R R17, SR_CgaCtaId ;  /* 0x0000000000117919 */ /* 0x005e220000008800 */
[----:B---3--:R-:W3:Y:S01]  /*0a20*/  LDC R23, c[0x0][0x3a0] ;  /* 0x0000e800ff177b82 */ /* 0x008ee20000000800 */
[----:B------:R-:W-:Y:S01]  /*0a30*/  MOV R0, 0x400 ;  /* 0x0000040000007802 */ /* 0x000fe20000000f00 */
[----:B------:R-:W-:Y:S01]  /*0a40*/  BSSY.RECONVERGENT B1, `(.L_x_10) ;  /* 0x0000018000017945 */ /* 0x000fe20003800200 */
[----:B------:R-:W-:-:S03]  /*0a50*/  IADD3 R16, PT, PT, R2, R11, RZ ;  /* 0x0000000b02107210 */ /* 0x000fc60007ffe0ff */
[----:B------:R-:W-:Y:S02]  /*0a60*/  VIADD R0, R0, 0xc00 ;  /* 0x00000c0000007836 */ /* 0x000fe40000000000 */
[-CC-:B---3--:R-:W-:Y:S01]  /*0a70*/  IMAD R15, R11, R23.reuse, R11.reuse ;  /* 0x000000170b0f7224 */ /* 0x188fe200078e020b */
[----:B------:R-:W-:Y:S02]  /*0a80*/  ISETP.GE.AND P0, PT, R16, R23, PT ;  /* 0x000000171000720c */ /* 0x000fe40003f06270 */
[----:B0-----:R-:W-:Y:S01]  /*0a90*/  LEA R0, R17, R0, 0x18 ;  /* 0x0000000011007211 */ /* 0x001fe200078ec0ff */
[----:B------:R-:W-:-:S04]  /*0aa0*/  IMAD.MOV.U32 R17, RZ, RZ, R11 ;  /* 0x000000ffff117224 */ /* 0x000fc800078e000b */
[----:B------:R-:W-:-:S05]  /*0ab0*/  IMAD R22, R15, 0x8, R0 ;  /* 0x000000080f167824 */ /* 0x000fca00078e0200 */
[----:B-1----:R-:W0:Y:S02]  /*0ac0*/  LDS.64 R18, [R22] ;  /* 0x0000000016127984 */ /* 0x002e240000000a00 */
[----:B0-----:R-:W-:Y:S01]  /*0ad0*/  DADD R18, -RZ, |R18| ;  /* 0x00000000ff127229 */ /* 0x001fe20000000512 */
[----:B------:R-:W-:Y:S10]  /*0ae0*/  @P0 BRA `(.L_x_11) ;  /* 0x0000000000340947 */ /* 0x000ff40003800000 */
[----:B------:R-:W-:Y:S02]  /*0af0*/  IMAD.MOV.U32 R24, RZ, RZ, R16 ;  /* 0x000000ffff187224 */ /* 0x000fe400078e0010 */
[----:B------:R-:W-:-:S07]  /*0b00*/  IMAD.MOV.U32 R17, RZ, RZ, R11 ;  /* 0x000000ffff117224 */ /* 0x000fce00078e000b */
.L_x_12:
[----:B------:R-:W-:-:S04]  /*0b10*/  IMAD R15, R24, R23, R11 ;  /* 0x00000017180f7224 */ /* 0x000fc800078e020b */
[----:B------:R-:W-:-:S05]  /*0b20*/  IMAD R15, R15, 0x8, R0 ;  /* 0x000000080f0f7824 */ /* 0x000fca00078e0200 */
[----:B------:R-:W0:Y:S02]  /*0b30*/  LDS.64 R20, [R15] ;  /* 0x000000000f147984 */ /* 0x000e240000000a00 */
[----:B0-----:R-:W-:Y:S02]  /*0b40*/  DSETP.GT.AND P0, PT, |R20|, R18, PT ;  /* 0x000000121400722a */ /* 0x001fe40003f04200 */
[----:B------:R-:W-:-:S04]  /*0b50*/  DADD R20, -RZ, |R20| ;  /* 0x00000000ff147229 */ /* 0x000fc80000000514 */
[----:B------:R-:W-:Y:S01]  /*0b60*/  SEL R17, R24, R17, P0 ;  /* 0x0000001118117207 */ /* 0x000fe20000000000 */
[----:B-1----:R-:W-:-:S05]  /*0b70*/  IMAD.IADD R24, R4, 0x1, R24 ;  /* 0x0000000104187824 */ /* 0x002fca00078e0218 */
[----:B------:R-:W-:Y:S02]  /*0b80*/  ISETP.GE.AND P1, PT, R24, R23, PT ;  /* 0x000000171800720c */ /* 0x000fe40003f26270 */
[----:B------:R-:W-:Y:S02]  /*0b90*/  FSEL R18, R20, R18, P0 ;  /* 0x0000001214127208 */ /* 0x000fe40000000000 */
[----:B------:R-:W-:-:S09]  /*0ba0*/  FSEL R19, R21, R19, P0 ;  /* 0x0000001315137208 */ /* 0x000fd20000000000 */
[----:B------:R-:W-:Y:S05]  /*0bb0*/  @!P1 BRA `(.L_x_12) ;  /* 0xfffffffc00d49947 */ /* 0x000fea000383ffff */
.L_x_11:
[----:B------:R-:W-:Y:S05]  /*0bc0*/  BSYNC.RECONVERGENT B1 ;  /* 0x0000000000017941 */ /* 0x000fea0003800200 */
.L_x_10:
[----:B------:R0:W-:Y:S01]  /*0bd0*/  STS.64 [R13], R18 ;  /* 0x000000120d007388 */ /* 0x0001e20000000a00 */
[----:B-1----:R-:W-:Y:S02]  /*0be0*/  ISETP.GE.U32.AND P0, PT, R4, 0x2, PT ;  /* 0x000000020400780c */ /* 0x002fe40003f06070 */
[----:B------:R-:W-:Y:S01]  /*0bf0*/  IADD3 R20, PT, PT, RZ, -R10, RZ ;  /* 0x8000000aff147210 */ /* 0x000fe20007ffe0ff */
[----:B------:R0:W-:Y:S03]  /*0c00*/  STS [R14], R17 ;  /* 0x000000110e007388 */ /* 0x0001e60000000800 */
[----:B------:R-:W-:-:S05]  /*0c10*/  PRMT R20, R20, 0x7710, RZ ;  /* 0x0000771014147816 */ /* 0x000fca00000000ff */
[----:B--2---:R-:W-:Y:S02]  /*0c20*/  IMAD.IADD R15, R5, 0x1, R20 ;  /* 0x00000001050f7824 */ /* 0x004fe400078e0214 */
[----:B0-----:R-:W-:Y:S05]  /*0c30*/  @!P0 BRA `(.L_x_13) ;  /* 0x0000000000488947 */ /* 0x001fea0003800000 */
[----:B------:R-:W-:-:S07]  /*0c40*/  IMAD.MOV.U32 R17, RZ, RZ, R4 ;  /* 0x000000ffff117224 */ /* 0x000fce00078e0004 */
.L_x_16:
[--C-:B------:R-:W-:Y:S01]  /*0c50*/  IMAD.MOV.U32 R18, RZ, RZ, R17.reuse ;  /* 0x000000ffff127224 */ /* 0x100fe200078e0011 */
[----:B------:R-:W-:Y:S01]  /*0c60*/  SHF.R.U32.HI R17, RZ, 0x1, R17 ;  /* 0x00000001ff117819 */ /* 0x000fe20000011611 */
[----:B------:R-:W-:Y:S03]  /*0c70*/  BAR.SYNC.DEFER_BLOCKING 0x0 ;  /* 0x0000000000007b1d */ /* 0x000fe60000010000 */
[----:B------:R-:W-:Y:S02]  /*0c80*/  ISETP.GE.U32.AND P0, PT, R2, R17, PT ;  /* 0x000000110200720c */ /* 0x000fe40003f06070 */
[----:B------:R-:W-:Y:S01]  /*0c90*/  ISETP.GT.U32.AND P1, PT, R18, 0x3, PT ;  /* 0x000000031200780c */ /* 0x000fe20003f24070 */
[----:B------:R-:W-:Y:S10]  /*0ca0*/  BSSY.RECONVERGENT B1, `(.L_x_14) ;  /* 0x000000a000017945 */ /* 0x000ff40003800200 */
[----:B0-----:R-:W-:Y:S05]  /*0cb0*/  @P0 BRA `(.L_x_15) ;  /* 0x0000000000200947 */ /* 0x001fea0003800000 */
[----:B------:R-:W-:Y:S01]  /*0cc0*/  IMAD R20, R17, 0x8, R13 ;  /* 0x0000000811147824 */ /* 0x000fe200078e020d */
[----:B------:R-:W-:Y:S05]  /*0cd0*/  LDS.64 R18, [R13] ;  /* 0x000000000d127984 */ /* 0x000fea0000000a00 */
[----:B------:R-:W0:Y:S02]  /*0ce0*/  LDS.64 R20, [R20] ;  /* 0x0000000014147984 */ /* 0x000e240000000a00 */
[----:B0-----:R-:W-:-:S14]  /*0cf0*/  DSETP.GT.AND P0, PT, R20, R18, PT ;  /* 0x000000121400722a */ /* 0x001fdc0003f04000 */
[----:B------:R-:W-:Y:S01]  /*0d00*/  @P0 IMAD R18, R17, 0x4, R14 ;  /* 0x0000000411120824 */ /* 0x000fe200078e020e */
[----:B------:R-:W-:Y:S04]  /*0d10*/  @P0 STS.64 [R13], R20 ;  /* 0x000000140d000388 */ /* 0x000fe80000000a00 */
[----:B------:R-:W0:Y:S04]  /*0d20*/  @P0 LDS R19, [R18] ;  /* 0x0000000012130984 */ /* 0x000e280000000800 */
[----:B0-----:R0:W-:Y:S02]  /*0d30*/  @P0 STS [R14], R19 ;  /* 0x000000130e000388 */ /* 0x0011e40000000800 */
.L_x_15:
[----:B------:R-:W-:Y:S05]  /*0d40*/  BSYNC.RECONVERGENT B1 ;  /* 0x0000000000017941 */ /* 0x000fea0003800200 */
.L_x_14:
[----:B------:R-:W-:Y:S05]  /*0d50*/  @P1 BRA `(.L_x_16) ;  /* 0xfffffffc00bc1947 */ /* 0x000fea000383ffff */
.L_x_13:
[----:B------:R-:W1:Y:S01]  /*0d60*/  S2UR UR5, SR_CgaCtaId ;  /* 0x00000000000579c3 */ /* 0x000e620000008800 */
[----:B------:R-:W-:Y:S01]  /*0d70*/  UMOV UR4, 0x400 ;  /* 0x0000040000047882 */ /* 0x000fe20000000000 */
[----:B------:R-:W-:Y:S01]  /*0d80*/  BSSY.RECONVERGENT B1, `(.L_x_17) ;  /* 0x000007b000017945 */ /* 0x000fe20003800200 */
[----:B-1----:R-:W-:-:S09]  /*0d90*/  ULEA UR4, UR5, UR4, 0x18 ;  /* 0x0000000405047291 */ /* 0x002fd2000f8ec0ff */
[----:B------:R-:W1:Y:S02]  /*0da0*/  LDS R18, [UR4+0x800] ;  /* 0x00080004ff127984 */ /* 0x000e640008000800 */
[----:B-1----:R-:W-:-:S04]  /*0db0*/  ISETP.NE.AND P0, PT, R18, R11, PT ;  /* 0x0000000b1200720c */ /* 0x002fc80003f05270 */
[----:B------:R-:W-:-:S13]  /*0dc0*/  ISETP.NE.OR P0, PT, R2, RZ, !P0 ;  /* 0x000000ff0200720c */ /* 0x000fda0004705670 */
[----:B------:R-:W-:Y:S05]  /*0dd0*/  @P0 BRA `(.L_x_18) ;  /* 0x0000000400d40947 */ /* 0x000fea0003800000 */
[----:B------:R-:W-:Y:S01]  /*0de0*/  ISETP.GE.U32.AND P0, PT, R6, 0x7, PT ;  /* 0x000000070600780c */ /* 0x000fe20003f06070 */
[----:B------:R-:W-:Y:S01]  /*0df0*/  BSSY.RECONVERGENT B2, `(.L_x_19) ;  /* 0x000002f000027945 */ /* 0x000fe20003800200 */
[----:B------:R-:W-:-:S11]  /*0e00*/  MOV R17, RZ ;  /* 0x000000ff00117202 */ /* 0x000fd60000000f00 */
[----:B------:R-:W-:Y:S05]  /*0e10*/  @!P0 BRA `(.L_x_20) ;  /* 0x0000000000b08947 */ /* 0x000fea0003800000 */
[----:B------:R-:W-:Y:S01]  /*0e20*/  BSSY.RECONVERGENT B3, `(.L_x_21) ;  /* 0x000002a000037945 */ /* 0x000fe20003800200 */
[----:B------:R-:W-:-:S07]  /*0e30*/  IMAD.MOV.U32 R20, RZ, RZ, RZ ;  /* 0x000000ffff147224 */ /* 0x000fce00078e00ff */
.L_x_22:
[----:B------:R-:W0:Y:S02]  /*0e40*/  LDCU UR4, c[0x0][0x3a0] ;  /* 0x00007400ff0477ac */ /* 0x000e240008000800 */
[--C-:B0-2---:R-:W-:Y:S02]  /*0e50*/  IMAD R19, R18, UR4, R20.reuse ;  /* 0x0000000412137c24 */ /* 0x105fe4000f8e0214 */
[----:B------:R-:W-:Y:S02]  /*0e60*/  IMAD R17, R11, UR4, R20 ;  /* 0x000000040b117c24 */ /* 0x000fe4000f8e0214 */
[--C-:B------:R-:W-:Y:S02]  /*0e70*/  IMAD R19, R19, 0x8, R0.reuse ;  /* 0x0000000813137824 */ /* 0x100fe400078e0200 */
[----:B------:R-:W-:Y:S02]  /*0e80*/  IMAD R17, R17, 0x8, R0 ;  /* 0x0000000811117824 */ /* 0x000fe400078e0200 */
[----:B------:R-:W-:Y:S01]  /*0e90*/  VIADD R20, R20, 0x8 ;  /* 0x0000000814147836 */ /* 0x000fe20000000000 */
[----:B------:R-:W0:Y:S04]  /*0ea0*/  LDS.64 R30, [R19] ;  /* 0x00000000131e7984 */ /* 0x000e280000000a00 */
[----:B------:R-:W1:Y:S01]  /*0eb0*/  LDS.64 R32, [R17] ;  /* 0x0000000011207984 */ /* 0x000e620000000a00 */
[----:B------:R-:W-:-:S03]  /*0ec0*/  ISETP.NE.AND P0, PT, R20, R9, PT ;  /* 0x000000091400720c */ /* 0x000fc60003f05270 */
[----:B0-----:R-:W-:Y:S04]  /*0ed0*/  STS.64 [R17], R30 ;  /* 0x0000001e11007388 */ /* 0x001fe80000000a00 */
[----:B-1----:R-:W-:Y:S04]  /*0ee0*/  STS.64 [R19], R32 ;  /* 0x0000002013007388 */ /* 0x002fe80000000a00 */
[----:B------:R-:W0:Y:S04]  /*0ef0*/  LDS.64 R34, [R19+0x8] ;  /* 0x0000080013227984 */ /* 0x000e280000000a00 */
[----:B------:R-:W1:Y:S04]  /*0f00*/  LDS.64 R36, [R17+0x8] ;  /* 0x0000080011247984 */ /* 0x000e680000000a00 */
[----:B0-----:R-:W-:Y:S04]  /*0f10*/  STS.64 [R17+0x8], R34 ;  /* 0x0000082211007388 */ /* 0x001fe80000000a00 */
[----:B-1----:R-:W-:Y:S04]  /*0f20*/  STS.64 [R19+0x8], R36 ;  /* 0x0000082413007388 */ /* 0x002fe80000000a00 */
        /* <DEDUP_REMOVED lines=22> */
[----:B0-----:R2:W-:Y:S04]  /*1090*/  STS.64 [R17+0x38], R30 ;  /* 0x0000381e11007388 */ /* 0x0015e80000000a00 */
[----:B-1----:R2:W-:Y:S01]  /*10a0*/  STS.64 [R19+0x38], R32 ;  /* 0x0000382013007388 */ /* 0x0025e20000000a00 */
[----:B------:R-:W-:Y:S05]  /*10b0*/  @P0 BRA `(.L_x_22) ;  /* 0xfffffffc00600947 */ /* 0x000fea000383ffff */
[----:B------:R-:W-:Y:S05]  /*10c0*/  BSYNC.RECONVERGENT B3 ;  /* 0x0000000000037941 */ /* 0x000fea0003800200 */
.L_x_21:
[----:B--2---:R-:W-:-:S07]  /*10d0*/  IMAD.MOV.U32 R17, RZ, RZ, R9 ;  /* 0x000000ffff117224 */ /* 0x004fce00078e0009 */
.L_x_20:
[----:B------:R-:W-:Y:S05]  /*10e0*/  BSYNC.RECONVERGENT B2 ;  /* 0x0000000000027941 */ /* 0x000fea0003800200 */
.L_x_19:
[----:B------:R-:W-:Y:S01]  /*10f0*/  ISETP.NE.AND P0, PT, R7, RZ, PT ;  /* 0x000000ff0700720c */ /* 0x000fe20003f05270 */
[----:B------:R-:W-:-:S12]  /*1100*/  BSSY.RECONVERGENT B2, `(.L_x_23) ;  /* 0x000003c000027945 */ /* 0x000fd80003800200 */
[----:B------:R-:W-:Y:S05]  /*1110*/  @!P0 BRA `(.L_x_24) ;  /* 0x0000000000e88947 */ /* 0x000fea0003800000 */
[----:B0-----:R-:W-:Y:S01]  /*1120*/  IADD3 R19, PT, PT, R7, -0x1, RZ ;  /* 0xffffffff07137810 */ /* 0x001fe20007ffe0ff */
[----:B------:R-:W-:Y:S01]  /*1130*/  BSSY.RECONVERGENT B3, `(.L_x_25) ;  /* 0x000001a000037945 */ /* 0x000fe20003800200 */
[----:B------:R-:W-:Y:S02]  /*1140*/  ISETP.NE.AND P1, PT, R8, RZ, PT ;  /* 0x000000ff0800720c */ /* 0x000fe40003f25270 */
[----:B------:R-:W-:-:S13]  /*1150*/  ISETP.GE.U32.AND P0, PT, R19, 0x3, PT ;  /* 0x000000031300780c */ /* 0x000fda0003f06070 */
[----:B------:R-:W-:Y:S05]  /*1160*/  @!P0 BRA `(.L_x_26) ;  /* 0x0000000000588947 */ /* 0x000fea0003800000 */
[----:B------:R-:W0:Y:S02]  /*1170*/  LDCU UR4, c[0x0][0x3a0] ;  /* 0x00007400ff0477ac */ /* 0x000e240008000800 */
[--C-:B0-----:R-:W-:Y:S02]  /*1180*/  IMAD R21, R18, UR4, R17.reuse ;  /* 0x0000000412157c24 */ /* 0x101fe4000f8e0211 */
[----:B------:R-:W-:Y:S02]  /*1190*/  IMAD R19, R11, UR4, R17 ;  /* 0x000000040b137c24 */ /* 0x000fe4000f8e0211 */
[--C-:B------:R-:W-:Y:S02]  /*11a0*/  IMAD R23, R21, 0x8, R0.reuse ;  /* 0x0000000815177824 */ /* 0x100fe400078e0200 */
[----:B------:R-:W-:Y:S02]  /*11b0*/  IMAD R19, R19, 0x8, R0 ;  /* 0x0000000813137824 */ /* 0x000fe400078e0200 */
[----:B------:R-:W-:Y:S01]  /*11c0*/  VIADD R17, R17, 0x4 ;  /* 0x0000000411117836 */ /* 0x000fe20000000000 */
[----:B------:R-:W0:Y:S04]  /*11d0*/  LDS.64 R20, [R23] ;  /* 0x0000000017147984 */ /* 0x000e280000000a00 */
[----:B------:R-:W1:Y:S04]  /*11e0*/  LDS.64 R24, [R19] ;  /* 0x0000000013187984 */ /* 0x000e680000000a00 */
        /* <DEDUP_REMOVED lines=13> */
[----:B-1----:R0:W-:Y:S02]  /*12c0*/  STS.64 [R23+0x18], R20 ;  /* 0x0000181417007388 */ /* 0x0021e40000000a00 */
.L_x_26:
[----:B------:R-:W-:Y:S05]  /*12d0*/  BSYNC.RECONVERGENT B3 ;  /* 0x0000000000037941 */ /* 0x000fea0003800200 */
.L_x_25:
[----:B------:R-:W-:Y:S05]  /*12e0*/  @!P1 BRA `(.L_x_24) ;  /* 0x0000000000749947 */ /* 0x000fea0003800000 */
[----:B------:R-:W-:Y:S01]  /*12f0*/  ISETP.NE.AND P0, PT, R8, 0x1, PT ;  /* 0x000000010800780c */ /* 0x000fe20003f05270 */
[----:B------:R-:W-:-:S12]  /*1300*/  BSSY.RECONVERGENT B3, `(.L_x_27) ;  /* 0x0000010000037945 */ /* 0x000fd80003800200 */
[----:B------:R-:W-:Y:S05]  /*1310*/  @!P0 BRA `(.L_x_28) ;  /* 0x0000000000388947 */ /* 0x000fea0003800000 */
[----:B------:R-:W0:Y:S02]  /*1320*/  LDCU UR4, c[0x0][0x3a0] ;  /* 0x00007400ff0477ac */ /* 0x000e240008000800 */
[--C-:B0-----:R-:W-:Y:S02]  /*1330*/  IMAD R21, R18, UR4, R17.reuse ;  /* 0x0000000412157c24 */ /* 0x101fe4000f8e0211 */
[----:B------:R-:W-:Y:S01]  /*1340*/  IMAD R19, R11, UR4, R17 ;  /* 0x000000040b137c24 */ /* 0x000fe2000f8e0211 */
[----:B------:R-:W-:Y:S01]  /*1350*/  IADD3 R17, PT, PT, R17, 0x2, RZ ;  /* 0x0000000211117810 */ /* 0x000fe20007ffe0ff */
[--C-:B------:R-:W-:Y:S02]  /*1360*/  IMAD R23, R21, 0x8, R0.reuse ;  /* 0x0000000815177824 */ /* 0x100fe400078e0200 */
[----:B------:R-:W-:-:S03]  /*1370*/  IMAD R19, R19, 0x8, R0 ;  /* 0x0000000813137824 */ /* 0x000fc600078e0200 */
[----:B------:R-:W0:Y:S04]  /*1380*/  LDS.64 R20, [R23] ;  /* 0x0000000017147984 */ /* 0x000e280000000a00 */
[----:B------:R-:W1:Y:S04]  /*1390*/  LDS.64 R24, [R19] ;  /* 0x0000000013187984 */ /* 0x000e680000000a00 */
[----:B0-----:R-:W-:Y:S04]  /*13a0*/  STS.64 [R19], R20 ;  /* 0x0000001413007388 */ /* 0x001fe80000000a00 */
[----:B-1----:R-:W-:Y:S04]  /*13b0*/  STS.64 [R23], R24 ;  /* 0x0000001817007388 */ /* 0x002fe80000000a00 */
[----:B------:R-:W0:Y:S04]  /*13c0*/  LDS.64 R26, [R23+0x8] ;  /* 0x00000800171a7984 */ /* 0x000e280000000a00 */
[----:B------:R-:W1:Y:S04]  /*13d0*/  LDS.64 R28, [R19+0x8] ;  /* 0x00000800131c7984 */ /* 0x000e680000000a00 */
[----:B0-----:R2:W-:Y:S04]  /*13e0*/  STS.64 [R19+0x8], R26 ;  /* 0x0000081a13007388 */ /* 0x0015e80000000a00 */
[----:B-1----:R2:W-:Y:S02]  /*13f0*/  STS.64 [R23+0x8], R28 ;  /* 0x0000081c17007388 */ /* 0x0025e40000000a00 */
.L_x_28:
[----:B------:R-:W-:Y:S05]  /*1400*/  BSYNC.RECONVERGENT B3 ;  /* 0x0000000000037941 */ /* 0x000fea0003800200 */
.L_x_27:
[----:B------:R-:W1:Y:S02]  /*1410*/  LDCU UR4, c[0x0][0x3a0] ;  /* 0x00007400ff0477ac */ /* 0x000e640008000800 */
[----:B-1----:R-:W-:-:S09]  /*1420*/  ULOP3.LUT UP0, URZ, UR4, 0x1, URZ, 0xc0, !UPT ;  /* 0x0000000104ff7892 */ /* 0x002fd2000f80c0ff */
[----:B------:R-:W-:Y:S05]  /*1430*/  BRA.U !UP0, `(.L_x_24) ;  /* 0x0000000108207547 */ /* 0x000fea000b800000 */
[--C-:B0-2---:R-:W-:Y:S02]  /*1440*/  IMAD R19, R18, UR4, R17.reuse ;  /* 0x0000000412137c24 */ /* 0x105fe4000f8e0211 */
[----:B------:R-:W-:Y:S02]  /*1450*/  IMAD R17, R11, UR4, R17 ;  /* 0x000000040b117c24 */ /* 0x000fe4000f8e0211 */
[--C-:B------:R-:W-:Y:S02]  /*1460*/  IMAD R19, R19, 0x8, R0.reuse ;  /* 0x0000000813137824 */ /* 0x100fe400078e0200 */
[----:B------:R-:W-:-:S03]  /*1470*/  IMAD R17, R17, 0x8, R0 ;  /* 0x0000000811117824 */ /* 0x000fc600078e0200 */
[----:B------:R-:W0:Y:S04]  /*1480*/  LDS.64 R24, [R19] ;  /* 0x0000000013187984 */ /* 0x000e280000000a00 */
[----:B------:R-:W1:Y:S04]  /*1490*/  LDS.64 R20, [R17] ;  /* 0x0000000011147984 */ /* 0x000e680000000a00 */
[----:B0-----:R3:W-:Y:S04]  /*14a0*/  STS.64 [R17], R24 ;  /* 0x0000001811007388 */ /* 0x0017e80000000a00 */
[----:B-1----:R3:W-:Y:S02]  /*14b0*/  STS.64 [R19], R20 ;  /* 0x0000001413007388 */ /* 0x0027e40000000a00 */
.L_x_24:
[----:B------:R-:W-:Y:S05]  /*14c0*/  BSYNC.RECONVERGENT B2 ;  /* 0x0000000000027941 */ /* 0x000fea0003800200 */
.L_x_23:
[--C-:B------:R-:W-:Y:S02]  /*14d0*/  IMAD R18, R18, 0x4, R3.reuse ;  /* 0x0000000412127824 */ /* 0x100fe400078e0203 */
[----:B------:R-:W-:-:S03]  /*14e0*/  IMAD R0, R11, 0x4, R3 ;  /* 0x000000040b007824 */ /* 0x000fc600078e0203 */
[----:B0-23--:R-:W0:Y:S04]  /*14f0*/  LDS R19, [R18] ;  /* 0x0000000012137984 */ /* 0x00de280000000800 */
[----:B------:R-:W1:Y:S04]  /*1500*/  LDS R17, [R0] ;  /* 0x0000000000117984 */ /* 0x000e680000000800 */
[----:B0-----:R2:W-:Y:S04]  /*1510*/  STS [R0], R19 ;  /* 0x0000001300007388 */ /* 0x0015e80000000800 */
[----:B-1----:R2:W-:Y:S02]  /*1520*/  STS [R18], R17 ;  /* 0x0000001112007388 */ /* 0x0025e40000000800 */
.L_x_18:
[----:B------:R-:W-:Y:S05]  /*1530*/  BSYNC.RECONVERGENT B1 ;  /* 0x0000000000017941 */ /* 0x000fea0003800200 */
.L_x_17:
[----:B------:R-:W1:Y:S01]  /*1540*/  LDC R31, c[0x0][0x3a0] ;  /* 0x0000e800ff1f7b82 */ /* 0x000e620000000800 */
[----:B------:R-:W-:Y:S01]  /*1550*/  VIADD R32, R16, 0x1 ;  /* 0x0000000110207836 */ /* 0x000fe20000000000 */
[----:B------:R-:W-:Y:S06]  /*1560*/  BSSY.RECONVERGENT B1, `(.L_x_29) ;  /* 0x00000a8000017945 */ /* 0x000fec0003800200 */
[----:B------:R-:W-:Y:S01]  /*1570*/  BAR.SYNC.DEFER_BLOCKING 0x0 ;  /* 0x0000000000007b1d */ /* 0x000fe20000010000 */
[----:B-1----:R-:W-:-:S13]  /*1580*/  ISETP.GE.AND P0, PT, R32, R31, PT ;  /* 0x0000001f2000720c */ /* 0x002fda0003f06270 */
[----:B------:R-:W-:Y:S05]  /*1590*/  @P0 BRA `(.L_x_30) ;  /* 0x0000000800900947 */ /* 0x000fea0003800000 */
[----:B------:R-:W1:Y:S01]  /*15a0*/  LDS.64 R22, [R22] ;  /* 0x0000000016167984 */ /* 0x000e620000000a00 */
[----:B------:R-:W-:Y:S01]  /*15b0*/  IADD3 R30, PT, PT, RZ, -R12, RZ ;  /* 0x8000000cff1e7210 */ /* 0x000fe20007ffe0ff */
[----:B------:R-:W-:-:S03]  /*15c0*/  IMAD.IADD R31, R31, 0x1, -R11 ;  /* 0x000000011f1f7824 */ /* 0x000fc600078e0a0b */
[----:B------:R-:W-:Y:S02]  /*15d0*/  PRMT R30, R30, 0x7710, RZ ;  /* 0x000077101e1e7816 */ /* 0x000fe400000000ff */
[----:B------:R-:W-:-:S03]  /*15e0*/  LOP3.LUT R33, R31, 0xfffffff8, RZ, 0xc0, !PT ;  /* 0xfffffff81f217812 */ /* 0x000fc600078ec0ff */
[----:B------:R-:W-:-:S05]  /*15f0*/  IMAD.IADD R30, R5, 0x1, R30 ;  /* 0x00000001051e7824 */ /* 0x000fca00078e021e */
[----:B------:R-:W-:-:S04]  /*1600*/  LOP3.LUT R30, R30, 0xffff, RZ, 0xc0, !PT ;  /* 0x0000ffff1e1e7812 */ /* 0x000fc800078ec0ff */
[----:B------:R-:W-:-:S05]  /*1610*/  LOP3.LUT R34, R30, 0x7, RZ, 0xc0, !PT ;  /* 0x000000071e227812 */ /* 0x000fca00078ec0ff */
[----:B------:R-:W-:-:S07]  /*1620*/  VIADD R34, R34, 0xffffffff ;  /* 0xffffffff22227836 */ /* 0x000fce0000000000 */
.L_x_39:
[----:B---3--:R-:W3:Y:S01]  /*1630*/  S2UR UR5, SR_CgaCtaId ;  /* 0x00000000000579c3 */ /* 0x008ee20000008800 */
[----:B------:R-:W4:Y:S01]  /*1640*/  LDCU UR6, c[0x0][0x3a0] ;  /* 0x00007400ff0677ac */ /* 0x000f220008000800 */
[----:B-1----:R-:W1:Y:S01]  /*1650*/  MUFU.RCP64H R21, R23 ;  /* 0x0000001700157308 */ /* 0x002e620000001800 */
[----:B------:R-:W-:Y:S01]  /*1660*/  IMAD.MOV.U32 R20, RZ, RZ, 0x1 ;  /* 0x00000001ff147424 */ /* 0x000fe200078e00ff */
[----:B------:R-:W-:Y:S01]  /*1670*/  MOV R36, R32 ;  /* 0x0000002000247202 */ /* 0x000fe20000000f00 */
[----:B------:R-:W-:Y:S01]  /*1680*/  UMOV UR4, 0x400 ;  /* 0x0000040000047882 */ /* 0x000fe20000000000 */
[--C-:B--2---:R-:W-:Y:S01]  /*1690*/  IMAD.IADD R0, R6, 0x1, -R11.reuse ;  /* 0x0000000106007824 */ /* 0x104fe200078e0a0b */
[----:B------:R-:W-:Y:S01]  /*16a0*/  UIADD3 UR4, UPT, UPT, UR4, 0xc00, URZ ;  /* 0x00000c0004047890 */ /* 0x000fe2000fffe0ff */
[----:B------:R-:W-:Y:S03]  /*16b0*/  BSSY.RECONVERGENT B2, `(.L_x_31) ;  /* 0x0000018000027945 */ /* 0x000fe60003800200 */
[----:B------:R-:W-:Y:S01]  /*16c0*/  ISETP.GE.U32.AND P2, PT, R0, 0x7, PT ;  /* 0x000000070000780c */ /* 0x000fe20003f46070 */
[----:B0---4-:R-:W-:Y:S01]  /*16d0*/  IMAD R35, R32, UR6, R11 ;  /* 0x0000000620237c24 */ /* 0x011fe2000f8e020b */
[----:B-1----:R-:W-:Y:S01]  /*16e0*/  DFMA R16, -R22, R20, 1 ;  /* 0x3ff000001610742b */ /* 0x002fe20000000114 */
[----:B------:R-:W-:Y:S01]  /*16f0*/  IMAD.IADD R32, R4, 0x1, R32 ;  /* 0x0000000104207824 */ /* 0x000fe200078e0220 */
[----:B---3--:R-:W-:-:S04]  /*1700*/  ULEA UR4, UR5, UR4, 0x18 ;  /* 0x0000000405047291 */ /* 0x008fc8000f8ec0ff */
[----:B------:R-:W-:Y:S02]  /*1710*/  ISETP.GE.AND P1, PT, R32, UR6, PT ;  /* 0x0000000620007c0c */ /* 0x000fe4000bf26270 */
[----:B------:R-:W-:Y:S01]  /*1720*/  DFMA R16, R16, R16, R16 ;  /* 0x000000101010722b */ /* 0x000fe20000000010 */
[----:B------:R-:W-:-:S05]  /*1730*/  LEA R35, R35, UR4, 0x3 ;  /* 0x0000000423237c11 */ /* 0x000fca000f8e18ff */
[----:B0-----:R-:W0:Y:S02]  /*1740*/  LDS.64 R18, [R35] ;  /* 0x0000000023127984 */ /* 0x001e240000000a00 */
[----:B------:R-:W-:-:S08]  /*1750*/  DFMA R16, R20, R16, R20 ;  /* 0x000000101410722b */ /* 0x000fd00000000014 */
[----:B------:R-:W-:-:S08]  /*1760*/  DFMA R24, -R22, R16, 1 ;  /* 0x3ff000001618742b */ /* 0x000fd00000000110 */
[----:B------:R-:W-:-:S08]  /*1770*/  DFMA R24, R16, R24, R16 ;  /* 0x000000181018722b */ /* 0x000fd00000000010 */
[----:B0-----:R-:W-:Y:S01]  /*1780*/  DMUL R20, R18, R24 ;  /* 0x0000001812147228 */ /* 0x001fe20000000000 */
[----:B------:R-:W-:-:S07]  /*1790*/  FSETP.GEU.AND P3, PT, |R19|, 6.5827683646048100446e-37, PT ;  /* 0x036000001300780b */ /* 0x000fce0003f6e200 */
[----:B------:R-:W-:-:S08]  /*17a0*/  DFMA R16, -R22, R20, R18 ;  /* 0x000000141610722b */ /* 0x000fd00000000112 */
[----:B------:R-:W-:-:S10]  /*17b0*/  DFMA R16, R24, R16, R20 ;  /* 0x000000101810722b */ /* 0x000fd40000000014 */
[----:B------:R-:W-:-:S05]  /*17c0*/  FFMA R20, RZ, R23, R17 ;  /* 0x00000017ff147223 */ /* 0x000fca0000000011 */
[----:B------:R-:W-:-:S13]  /*17d0*/  FSETP.GT.AND P0, PT, |R20|, 1.469367938527859385e-39, PT ;  /* 0x001000001400780b */ /* 0x000fda0003f04200 */
[----:B------:R-:W-:Y:S05]  /*17e0*/  @P0 BRA P3, `(.L_x_32) ;  /* 0x0000000000100947 */ /* 0x000fea0001800000 */
[----:B------:R-:W-:-:S07]  /*17f0*/  MOV R0, 0x1810 ;  /* 0x0000181000007802 */ /* 0x000fce0000000f00 */
[----:B------:R-:W-:Y:S05]  /*1800*/  CALL.REL.NOINC `($__internal_0_$__cuda_sm20_div_rn_f64_full) ;  /* 0x0000001000d07944 */ /* 0x000fea0003c00000 */
[----:B------:R-:W-:Y:S02]  /*1810*/  IMAD.MOV.U32 R16, RZ, RZ, R24 ;  /* 0x000000ffff107224 */ /* 0x000fe400078e0018 */
[----:B------:R-:W-:-:S07]  /*1820*/  IMAD.MOV.U32 R17, RZ, RZ, R25 ;  /* 0x000000ffff117224 */ /* 0x000fce00078e0019 */
.L_x_32:
[----:B------:R-:W-:Y:S05]  /*1830*/  BSYNC.RECONVERGENT B2 ;  /* 0x0000000000027941 */ /* 0x000fea0003800200 */
.L_x_31:
[----:B------:R0:W-:Y:S01]  /*1840*/  STS.64 [R35], R16 ;  /* 0x0000001023007388 */ /* 0x0001e20000000a00 */
[----:B------:R-:W-:Y:S01]  /*1850*/  BSSY.RECONVERGENT B2, `(.L_x_33) ;  /* 0x0000033000027945 */ /* 0x000fe20003800200 */
[----:B------:R-:W-:Y:S01]  /*1860*/  LOP3.LUT P3, RZ, R31, 0x7, RZ, 0xc0, !PT ;  /* 0x000000071fff7812 */ /* 0x000fe2000786c0ff */
[----:B------:R-:W-:Y:S02]  /*1870*/  IMAD.MOV.U32 R0, RZ, RZ, R11 ;  /* 0x000000ffff007224 */ /* 0x000fe400078e000b */
[----:B------:R-:W-:Y:S10]  /*1880*/  @!P2 BRA `(.L_x_34) ;  /* 0x0000000000bca947 */ /* 0x000ff40003800000 */
[----:B------:R-:W1:Y:S01]  /*1890*/  S2UR UR5, SR_CgaCtaId ;  /* 0x00000000000579c3 */ /* 0x000e620000008800 */
[----:B------:R-:W-:Y:S01]  /*18a0*/  UMOV UR4, 0x400 ;  /* 0x0000040000047882 */ /* 0x000fe20000000000 */
[----:B------:R-:W-:Y:S01]  /*18b0*/  IMAD.MOV.U32 R0, RZ, RZ, R11 ;  /* 0x000000ffff007224 */ /* 0x000fe200078e000b */
[----:B------:R-:W-:Y:S01]  /*18c0*/  UIADD3 UR4, UPT, UPT, UR4, 0xc00, URZ ;  /* 0x00000c0004047890 */ /* 0x000fe2000fffe0ff */
[----:B------:R-:W2:Y:S03]  /*18d0*/  LDCU UR6, c[0x0][0x3a0] ;  /* 0x00007400ff0677ac */ /* 0x000ea60008000800 */
[----:B-1----:R-:W-:-:S03]  /*18e0*/  ULEA UR5, UR5, UR4, 0x18 ;  /* 0x0000000405057291 */ /* 0x002fc6000f8ec0ff */
[----:B--2---:R-:W-:-:S09]  /*18f0*/  UMOV UR4, URZ ;  /* 0x000000ff00047c82 */ /* 0x004fd20008000000 */
.L_x_35:
[--C-:B------:R-:W-:Y:S01]  /*1900*/  IMAD R28, R11, UR6, R0.reuse ;  /* 0x000000060b1c7c24 */ /* 0x100fe2000f8e0200 */
[----:B------:R-:W-:Y:S01]  /*1910*/  UIADD3 UR4, UPT, UPT, UR4, 0x8, URZ ;  /* 0x0000000804047890 */ /* 0x000fe2000fffe0ff */
[----:B-1----:R-:W-:Y:S01]  /*1920*/  IMAD R29, R36, UR6, R0 ;  /* 0x00000006241d7c24 */ /* 0x002fe2000f8e0200 */
[----:B------:R-:W-:Y:S02]  /*1930*/  IADD3 R0, PT, PT, R0, 0x8, RZ ;  /* 0x0000000800007810 */ /* 0x000fe40007ffe0ff */
[----:B------:R-:W-:Y:S02]  /*1940*/  LEA R28, R28, UR5, 0x3 ;  /* 0x000000051c1c7c11 */ /* 0x000fe4000f8e18ff */
[----:B------:R-:W-:Y:S02]  /*1950*/  LEA R29, R29, UR5, 0x3 ;  /* 0x000000051d1d7c11 */ /* 0x000fe4000f8e18ff */
[----:B------:R-:W-:Y:S01]  /*1960*/  ISETP.NE.AND P0, PT, R33, UR4, PT ;  /* 0x0000000421007c0c */ /* 0x000fe2000bf05270 */
[----:B------:R-:W-:Y:S04]  /*1970*/  LDS.64 R18, [R28] ;  /* 0x000000001c127984 */ /* 0x000fe80000000a00 */
[----:B------:R-:W1:Y:S04]  /*1980*/  LDS.64 R26, [R29] ;  /* 0x000000001d1a7984 */ /* 0x000e680000000a00 */
[----:B------:R-:W-:Y:S04]  /*1990*/  LDS.64 R24, [R29+0x8] ;  /* 0x000008001d187984 */ /* 0x000fe80000000a00 */
[----:B------:R-:W-:Y:S04]  /*19a0*/  LDS.64 R20, [R29+0x10] ;  /* 0x000010001d147984 */ /* 0x000fe80000000a00 */
[----:B------:R-:W-:Y:S01]  /*19b0*/  LDS.64 R38, [R29+0x18] ;  /* 0x000018001d267984 */ /* 0x000fe20000000a00 */
[----:B-1----:R-:W-:-:S07]  /*19c0*/  DFMA R26, R18, -R16, R26 ;  /* 0x80000010121a722b */ /* 0x002fce000000001a */
[----:B------:R-:W-:Y:S04]  /*19d0*/  STS.64 [R29], R26 ;  /* 0x0000001a1d007388 */ /* 0x000fe80000000a00 */
[----:B------:R-:W1:Y:S04]  /*19e0*/  LDS.64 R18, [R28+0x8] ;  /* 0x000008001c127984 */ /* 0x000e680000000a00 */
[----:B------:R-:W-:Y:S01]  /*19f0*/  LDS.64 R26, [R29+0x20] ;  /* 0x000020001d1a7984 */ /* 0x000fe20000000a00 */
[----:B-1----:R-:W-:-:S07]  /*1a00*/  DFMA R24, R18, -R16, R24 ;  /* 0x800000101218722b */ /* 0x002fce0000000018 */
[----:B------:R-:W-:Y:S04]  /*1a10*/  STS.64 [R29+0x8], R24 ;  /* 0x000008181d007388 */ /* 0x000fe80000000a00 */
        /* <DEDUP_REMOVED lines=8> */
[----:B------:R-:W1:Y:S02]  /*1aa0*/  LDS.64 R18, [R28+0x20] ;  /* 0x000020001c127984 */ /* 0x000e640000000a00 */
[----:B-1----:R-:W-:-:S07]  /*1ab0*/  DFMA R26, R18, -R16, R26 ;  /* 0x80000010121a722b */ /* 0x002fce000000001a */
[----:B------:R-:W-:Y:S04]  /*1ac0*/  STS.64 [R29+0x20], R26 ;  /* 0x0000201a1d007388 */ /* 0x000fe80000000a00 */
[----:B------:R-:W1:Y:S02]  /*1ad0*/  LDS.64 R18, [R28+0x28] ;  /* 0x000028001c127984 */ /* 0x000e640000000a00 */
[----:B-1----:R-:W-:-:S07]  /*1ae0*/  DFMA R24, R18, -R16, R24 ;  /* 0x800000101218722b */ /* 0x002fce0000000018 */
[----:B------:R-:W-:Y:S04]  /*1af0*/  STS.64 [R29+0x28], R24 ;  /* 0x000028181d007388 */ /* 0x000fe80000000a00 */
[----:B------:R-:W1:Y:S02]  /*1b00*/  LDS.64 R18, [R28+0x30] ;  /* 0x000030001c127984 */ /* 0x000e640000000a00 */
[-C--:B-1----:R-:W-:Y:S02]  /*1b10*/  DFMA R20, R18, -R16.reuse, R20 ;  /* 0x800000101214722b */ /* 0x082fe40000000014 */
[----:B------:R-:W-:Y:S05]  /*1b20*/  LDS.64 R18, [R29+0x38] ;  /* 0x000038001d127984 */ /* 0x000fea0000000a00 */
[----:B------:R-:W-:Y:S04]  /*1b30*/  STS.64 [R29+0x30], R20 ;  /* 0x000030141d007388 */ /* 0x000fe80000000a00 */
[----:B------:R-:W1:Y:S02]  /*1b40*/  LDS.64 R38, [R28+0x38] ;  /* 0x000038001c267984 */ /* 0x000e640000000a00 */
[----:B-1----:R-:W-:-:S07]  /*1b50*/  DFMA R18, R38, -R16, R18 ;  /* 0x800000102612722b */ /* 0x002fce0000000012 */
[----:B------:R1:W-:Y:S01]  /*1b60*/  STS.64 [R29+0x38], R18 ;  /* 0x000038121d007388 */ /* 0x0003e20000000a00 */
[----:B------:R-:W-:Y:S05]  /*1b70*/  @P0 BRA `(.L_x_35) ;  /* 0xfffffffc00600947 */ /* 0x000fea000383ffff */
.L_x_34:
[----:B------:R-:W-:Y:S05]  /*1b80*/  BSYNC.RECONVERGENT B2 ;  /* 0x0000000000027941 */ /* 0x000fea0003800200 */
.L_x_33:
[----:B------:R-:W-:Y:S05]  /*1b90*/  @!P3 BRA `(.L_x_36) ;  /* 0x00000004000cb947 */ /* 0x000fea0003800000 */
[----:B------:R-:W-:Y:S02]  /*1ba0*/  ISETP.GE.U32.AND P0, PT, R34, 0x3, PT ;  /* 0x000000032200780c */ /* 0x000fe40003f06070 */
[----:B------:R-:W-:-:S11]  /*1bb0*/  LOP3.LUT P2, RZ, R30, 0x3, RZ, 0xc0, !PT ;  /* 0x000000031eff7812 */ /* 0x000fd6000784c0ff */
[----:B------:R-:W-:Y:S05]  /*1bc0*/  @!P0 BRA `(.L_x_37) ;  /* 0x0000000000688947 */ /* 0x000fea0003800000 */
[----:B------:R-:W2:Y:S01]  /*1bd0*/  S2UR UR5, SR_CgaCtaId ;  /* 0x00000000000579c3 */ /* 0x000ea20000008800 */
[----:B------:R-:W3:Y:S01]  /*1be0*/  LDCU UR6, c[0x0][0x3a0] ;  /* 0x00007400ff0677ac */ /* 0x000ee20008000800 */
[----:B------:R-:W-:Y:S02]  /*1bf0*/  UMOV UR4, 0x400 ;  /* 0x0000040000047882 */ /* 0x000fe40000000000 */
[----:B------:R-:W-:Y:S01]  /*1c00*/  UIADD3 UR4, UPT, UPT, UR4, 0xc00, URZ ;  /* 0x00000c0004047890 */ /* 0x000fe2000fffe0ff */
[--C-:B---3--:R-:W-:Y:S02]  /*1c10*/  IMAD R28, R11, UR6, R0.reuse ;  /* 0x000000060b1c7c24 */ /* 0x108fe4000f8e0200 */
[----:B-1----:R-:W-:Y:S02]  /*1c20*/  IMAD R29, R36, UR6, R0 ;  /* 0x00000006241d7c24 */ /* 0x002fe4000f8e0200 */
[----:B------:R-:W-:Y:S01]  /*1c30*/  VIADD R0, R0, 0x4 ;  /* 0x0000000400007836 */ /* 0x000fe20000000000 */
[----:B--2---:R-:W-:-:S06]  /*1c40*/  ULEA UR4, UR5, UR4, 0x18 ;  /* 0x0000000405047291 */ /* 0x004fcc000f8ec0ff */
[----:B------:R-:W-:Y:S02]  /*1c50*/  LEA R28, R28, UR4, 0x3 ;  /* 0x000000041c1c7c11 */ /* 0x000fe4000f8e18ff */
[----:B------:R-:W-:-:S03]  /*1c60*/  LEA R29, R29, UR4, 0x3 ;  /* 0x000000041d1d7c11 */ /* 0x000fc6000f8e18ff */
[----:B------:R-:W-:Y:S04]  /*1c70*/  LDS.64 R18, [R28] ;  /* 0x000000001c127984 */ /* 0x000fe80000000a00 */
[----:B------:R-:W1:Y:S04]  /*1c80*/  LDS.64 R26, [R29] ;  /* 0x000000001d1a7984 */ /* 0x000e680000000a00 */
[----:B------:R-:W-:Y:S04]  /*1c90*/  LDS.64 R24, [R29+0x8] ;  /* 0x000008001d187984 */ /* 0x000fe80000000a00 */
[----:B------:R-:W-:Y:S01]  /*1ca0*/  LDS.64 R20, [R29+0x10] ;  /* 0x000010001d147984 */ /* 0x000fe20000000a00 */
[----:B-1----:R-:W-:-:S07]  /*1cb0*/  DFMA R26, R18, -R16, R26 ;  /* 0x80000010121a722b */ /* 0x002fce000000001a */
[----:B------:R-:W-:Y:S04]  /*1cc0*/  STS.64 [R29], R26 ;  /* 0x0000001a1d007388 */ /* 0x000fe80000000a00 */
        /* <DEDUP_REMOVED lines=9> */
[----:B------:R2:W-:Y:S04]  /*1d60*/  STS.64 [R29+0x18], R18 ;  /* 0x000018121d007388 */ /* 0x0005e80000000a00 */
.L_x_37:
[----:B------:R-:W-:Y:S05]  /*1d70*/  @!P2 BRA `(.L_x_36) ;  /* 0x000000000094a947 */ /* 0x000fea0003800000 */
[C---:B-12---:R-:W-:Y:S02]  /*1d80*/  LOP3.LUT R18, R15.reuse, 0x3, RZ, 0xc0, !PT ;  /* 0x000000030f127812 */ /* 0x046fe400078ec0ff */
[----:B------:R-:W-:Y:S02]  /*1d90*/  LOP3.LUT R19, R15, 0x1, RZ, 0xc0, !PT ;  /* 0x000000010f137812 */ /* 0x000fe400078ec0ff */
[----:B------:R-:W-:Y:S02]  /*1da0*/  ISETP.NE.AND P0, PT, R18, 0x1, PT ;  /* 0x000000011200780c */ /* 0x000fe40003f05270 */
[----:B------:R-:W-:-:S11]  /*1db0*/  ISETP.NE.U32.AND P2, PT, R19, 0x1, PT ;  /* 0x000000011300780c */ /* 0x000fd60003f45070 */
[----:B------:R-:W-:Y:S05]  /*1dc0*/  @!P0 BRA `(.L_x_38) ;  /* 0x0000000000488947 */ /* 0x000fea0003800000 */
[----:B------:R-:W1:Y:S01]  /*1dd0*/  S2UR UR5, SR_CgaCtaId ;  /* 0x00000000000579c3 */ /* 0x000e620000008800 */
[----:B------:R-:W2:Y:S01]  /*1de0*/  LDCU UR6, c[0x0][0x3a0] ;  /* 0x00007400ff0677ac */ /* 0x000ea20008000800 */
[----:B------:R-:W-:Y:S02]  /*1df0*/  UMOV UR4, 0x400 ;  /* 0x0000040000047882 */ /* 0x000fe40000000000 */
[----:B------:R-:W-:Y:S01]  /*1e00*/  UIADD3 UR4, UPT, UPT, UR4, 0xc00, URZ ;  /* 0x00000c0004047890 */ /* 0x000fe2000fffe0ff */
[--C-:B--2---:R-:W-:Y:S02]  /*1e10*/  IMAD R18, R11, UR6, R0.reuse ;  /* 0x000000060b127c24 */ /* 0x104fe4000f8e0200 */
[----:B------:R-:W-:Y:S02]  /*1e20*/  IMAD R19, R36, UR6, R0 ;  /* 0x0000000624137c24 */ /* 0x000fe4000f8e0200 */
[----:B------:R-:W-:Y:S01]  /*1e30*/  VIADD R0, R0, 0x2 ;  /* 0x0000000200007836 */ /* 0x000fe20000000000 */
[----:B-1----:R-:W-:-:S06]  /*1e40*/  ULEA UR4, UR5, UR4, 0x18 ;  /* 0x0000000405047291 */ /* 0x002fcc000f8ec0ff */
[----:B------:R-:W-:Y:S02]  /*1e50*/  LEA R26, R18, UR4, 0x3 ;  /* 0x00000004121a7c11 */ /* 0x000fe4000f8e18ff */
[----:B------:R-:W-:-:S03]  /*1e60*/  LEA R27, R19, UR4, 0x3 ;  /* 0x00000004131b7c11 */ /* 0x000fc6000f8e18ff */
[----:B------:R-:W-:Y:S04]  /*1e70*/  LDS.64 R18, [R26] ;  /* 0x000000001a127984 */ /* 0x000fe80000000a00 */
[----:B------:R-:W1:Y:S02]  /*1e80*/  LDS.64 R24, [R27] ;  /* 0x000000001b187984 */ /* 0x000e640000000a00 */
[-C--:B-1----:R-:W-:Y:S02]  /*1e90*/  DFMA R24, R18, -R16.reuse, R24 ;  /* 0x800000101218722b */ /* 0x082fe40000000018 */
[----:B------:R-:W-:Y:S05]  /*1ea0*/  LDS.64 R18, [R27+0x8] ;  /* 0x000008001b127984 */ /* 0x000fea0000000a00 */
[----:B------:R-:W-:Y:S04]  /*1eb0*/  STS.64 [R27], R24 ;  /* 0x000000181b007388 */ /* 0x000fe80000000a00 */
[----:B------:R-:W1:Y:S02]  /*1ec0*/  LDS.64 R20, [R26+0x8] ;  /* 0x000008001a147984 */ /* 0x000e640000000a00 */
[----:B-1----:R-:W-:-:S07]  /*1ed0*/  DFMA R18, R20, -R16, R18 ;  /* 0x800000101412722b */ /* 0x002fce0000000012 */
[----:B------:R1:W-:Y:S04]  /*1ee0*/  STS.64 [R27+0x8], R18 ;  /* 0x000008121b007388 */ /* 0x0003e80000000a00 */
.L_x_38:
[----:B------:R-:W-:Y:S05]  /*1ef0*/  @P2 BRA `(.L_x_36) ;  /* 0x0000000000342947 */ /* 0x000fea0003800000 */
[----:B------:R-:W2:Y:S01]  /*1f00*/  S2UR UR5, SR_CgaCtaId ;  /* 0x00000000000579c3 */ /* 0x000ea20000008800 */
[----:B------:R-:W1:Y:S01]  /*1f10*/  LDCU UR6, c[0x0][0x3a0] ;  /* 0x00007400ff0677ac */ /* 0x000e620008000800 */
[----:B------:R-:W-:Y:S02]  /*1f20*/  UMOV UR4, 0x400 ;  /* 0x0000040000047882 */ /* 0x000fe40000000000 */
[----:B------:R-:W-:Y:S01]  /*1f30*/  UIADD3 UR4, UPT, UPT, UR4, 0xc00, URZ ;  /* 0x00000c0004047890 */ /* 0x000fe2000fffe0ff */
[--C-:B-1----:R-:W-:Y:S02]  /*1f40*/  IMAD R18, R11, UR6, R0.reuse ;  /* 0x000000060b127c24 */ /* 0x102fe4000f8e0200 */
[----:B------:R-:W-:Y:S01]  /*1f50*/  IMAD R0, R36, UR6, R0 ;  /* 0x0000000624007c24 */ /* 0x000fe2000f8e0200 */
[----:B--2---:R-:W-:-:S06]  /*1f60*/  ULEA UR4, UR5, UR4, 0x18 ;  /* 0x0000000405047291 */ /* 0x004fcc000f8ec0ff */
[----:B------:R-:W-:Y:S02]  /*1f70*/  LEA R20, R18, UR4, 0x3 ;  /* 0x0000000412147c11 */ /* 0x000fe4000f8e18ff */
[----:B------:R-:W-:-:S04]  /*1f80*/  LEA R25, R0, UR4, 0x3 ;  /* 0x0000000400197c11 */ /* 0x000fc8000f8e18ff */
[----:B------:R-:W-:Y:S04]  /*1f90*/  LDS.64 R20, [R20] ;  /* 0x0000000014147984 */ /* 0x000fe80000000a00 */
[----:B------:R-:W1:Y:S02]  /*1fa0*/  LDS.64 R18, [R25] ;  /* 0x0000000019127984 */ /* 0x000e640000000a00 */
[----:B-1----:R-:W-:-:S07]  /*1fb0*/  DFMA R18, R20, -R16, R18 ;  /* 0x800000101412722b */ /* 0x002fce0000000012 */
[----:B------:R3:W-:Y:S04]  /*1fc0*/  STS.64 [R25], R18 ;  /* 0x0000001219007388 */ /* 0x0007e80000000a00 */
.L_x_36:
[----:B------:R-:W-:Y:S05]  /*1fd0*/  @!P1 BRA `(.L_x_39) ;  /* 0xfffffff400949947 */ /* 0x000fea000383ffff */
.L_x_30:
[----:B------:R-:W-:Y:S05]  /*1fe0*/  BSYNC.RECONVERGENT B1 ;  /* 0x0000000000017941 */ /* 0x000fea0003800200 */
.L_x_29:
[----:B------:R-:W4:Y:S01]  /*1ff0*/  LDCU UR4, c[0x0][0x3a0] ;  /* 0x00007400ff0477ac */ /* 0x000f220008000800 */
[----:B------:R-:W-:Y:S01]  /*2000*/  VIADD R11, R11, 0x1 ;  /* 0x000000010b0b7836 */ /* 0x000fe20000000000 */
[----:B------:R-:W-:Y:S01]  /*2010*/  IADD3 R10, PT, PT, R10, 0x1, RZ ;  /* 0x000000010a0a7810 */ /* 0x000fe20007ffe0ff */
[----:B------:R-:W-:Y:S02]  /*2020*/  VIADD R12, R12, 0x1 ;  /* 0x000000010c0c7836 */ /* 0x000fe40000000000 */
[----:B----4-:R-:W-:Y:S01]  /*2030*/  IMAD.U32 R15, RZ, RZ, UR4 ;  /* 0x00000004ff0f7e24 */ /* 0x010fe2000f8e00ff */
[----:B------:R-:W-:Y:S04]  /*2040*/  BAR.SYNC.DEFER_BLOCKING 0x0 ;  /* 0x0000000000007b1d */ /* 0x000fe80000010000 */
[----:B------:R-:W-:-:S13]  /*2050*/  ISETP.NE.AND P0, PT, R11, R15, PT ;  /* 0x0000000f0b00720c */ /* 0x000fda0003f05270 */
[----:B------:R-:W-:Y:S05]  /*2060*/  @P0 BRA `(.L_x_40) ;  /* 0xffffffe800680947 */ /* 0x000fea000383ffff */
.L_x_9:
[----:B------:R-:W-:Y:S05]  /*2070*/  BSYNC.RECONVERGENT B0 ;  /* 0x0000000000007941 */ /* 0x000fea0003800200 */
.L_x_8:
[----:B------:R-:W-:-:S13]  /*2080*/  ISETP.GE.AND P0, PT, R2, R15, PT ;  /* 0x0000000f0200720c */ /* 0x000fda0003f06270 */
[----:B------:R-:W-:Y:S05]  /*2090*/  @P0 EXIT ;  /* 0x000000000000094d */ /* 0x000fea0003800000 */
[C---:B--2---:R-:W-:Y:S01]  /*20a0*/  VIADD R0, R15.reuse, 0xffffffff ;  /* 0xffffffff0f007836 */ /* 0x044fe20000000000 */
[C---:B------:R-:W-:Y:S01]  /*20b0*/  LOP3.LUT R38, R15.reuse, 0x3, RZ, 0xc0, !PT ;  /* 0x000000030f267812 */ /* 0x040fe200078ec0ff */
[C---:B------:R-:W-:Y:S01]  /*20c0*/  IMAD.SHL.U32 R31, R15.reuse, 0x8, RZ ;  /* 0x000000080f1f7824 */ /* 0x040fe200078e00ff */
[----:B------:R-:W2:Y:S02]  /*20d0*/  LDCU UR6, c[0x0][0x360] ;  /* 0x00006c00ff0677ac */ /* 0x000ea40008000800 */
[----:B------:R-:W-:Y:S02]  /*20e0*/  ISETP.GE.U32.AND P0, PT, R0, 0x3, PT ;  /* 0x000000030000780c */ /* 0x000fe40003f06070 */
[----:B------:R-:W-:-:S05]  /*20f0*/  LOP3.LUT R0, R15, 0xfffffffc, RZ, 0xc0, !PT ;  /* 0xfffffffc0f007812 */ /* 0x000fca00078ec0ff */
[----:B------:R-:W-:-:S07]  /*2100*/  IMAD.MOV R30, RZ, RZ, -R0 ;  /* 0x000000ffff1e7224 */ /* 0x000fce00078e0a00 */
.L_x_49:
[----:B----4-:R-:W4:Y:S01]  /*2110*/  LDC R5, c[0x0][0x3a0] ;  /* 0x0000e800ff057b82 */ /* 0x010f220000000800 */
[----:B------:R-:W-:Y:S01]  /*2120*/  BSSY.RECONVERGENT B0, `(.L_x_41) ;  /* 0x000004f000007945 */ /* 0x000fe20003800200 */
[----:B01-3--:R-:W-:Y:S02]  /*2130*/  IMAD.MOV.U32 R19, RZ, RZ, RZ ;  /* 0x000000ffff137224 */ /* 0x00bfe400078e00ff */
[----:B----4-:R-:W-:-:S04]  /*2140*/  IMAD R32, R5, UR7, R2 ;  /* 0x0000000705207c24 */ /* 0x010fc8000f8e0202 */
[----:B------:R-:W-:Y:S01]  /*2150*/  IMAD R32, R32, R5, RZ ;  /* 0x0000000520207224 */ /* 0x000fe200078e02ff */
[----:B------:R-:W-:Y:S06]  /*2160*/  @!P0 BRA `(.L_x_42) ;  /* 0x0000000400288947 */ /* 0x000fec0003800000 */
[----:B------:R-:W0:Y:S01]  /*2170*/  S2UR UR5, SR_CgaCtaId ;  /* 0x00000000000579c3 */ /* 0x000e220000008800 */
[----:B------:R-:W-:Y:S01]  /*2180*/  UMOV UR4, 0x400 ;  /* 0x0000040000047882 */ /* 0x000fe20000000000 */
[----:B------:R-:W-:Y:S01]  /*2190*/  BSSY.RECONVERGENT B1, `(.L_x_43) ;  /* 0x0000046000017945 */ /* 0x000fe20003800200 */
[----:B------:R-:W-:Y:S01]  /*21a0*/  UIADD3 UR4, UPT, UPT, UR4, 0xc00, URZ ;  /* 0x00000c0004047890 */ /* 0x000fe2000fffe0ff */
[----:B------:R-:W-:Y:S01]  /*21b0*/  VIADD R34, R2, 0xffffffff ;  /* 0xffffffff02227836 */ /* 0x000fe20000000000 */
[----:B------:R-:W-:Y:S01]  /*21c0*/  MOV R35, 0x1 ;  /* 0x0000000100237802 */ /* 0x000fe20000000f00 */
[----:B------:R-:W-:Y:S02]  /*21d0*/  IMAD.MOV.U32 R33, RZ, RZ, R32 ;  /* 0x000000ffff217224 */ /* 0x000fe400078e0020 */
[----:B------:R-:W1:Y:S01]  /*21e0*/  LDC.64 R6, c[0x0][0x388] ;  /* 0x0000e200ff067b82 */ /* 0x000e620000000a00 */
[----:B------:R-:W-:-:S07]  /*21f0*/  IMAD.MOV.U32 R36, RZ, RZ, R30 ;  /* 0x000000ffff247224 */ /* 0x000fce00078e001e */
[----:B------:R-:W3:Y:S01]  /*2200*/  LDC.64 R4, c[0x0][0x390] ;  /* 0x0000e400ff047b82 */ /* 0x000ee20000000a00 */
[----:B0-----:R-:W-:-:S06]  /*2210*/  ULEA UR4, UR5, UR4, 0x18 ;  /* 0x0000000405047291 */ /* 0x001fcc000f8ec0ff */
[----:B------:R-:W-:-:S04]  /*2220*/  IMAD R37, R31, R2, UR4 ;  /* 0x000000041f257e24 */ /* 0x000fc8000f8e0202 */
[----:B------:R-:W-:-:S07]  /*2230*/  VIADD R37, R37, 0x10 ;  /* 0x0000001025257836 */ /* 0x000fce0000000000 */
.L_x_44:
[C---:B------:R-:W-:Y:S01]  /*2240*/  VIADD R9, R35.reuse, 0xffffffff ;  /* 0xffffffff23097836 */ /* 0x040fe20000000000 */
[----:B----4-:R-:W-:Y:S01]  /*2250*/  CS2R R26, SRZ ;  /* 0x00000000001a7805 */ /* 0x010fe2000001ff00 */
[----:B------:R-:W0:Y:S01]  /*2260*/  LDS.64 R20, [R37+-0x8] ;  /* 0xfffff80025147984 */ /* 0x000e220000000a00 */
[----:B------:R-:W-:Y:S01]  /*2270*/  VIADD R13, R35, 0x1 ;  /* 0x00000001230d7836 */ /* 0x000fe20000000000 */
[----:B------:R-:W-:Y:S01]  /*2280*/  ISETP.GT.AND P4, PT, R2, R35, PT ;  /* 0x000000230200720c */ /* 0x000fe20003f84270 */
[----:B------:R-:W-:Y:S01]  /*2290*/  VIADD R14, R34, 0xfffffffe ;  /* 0xfffffffe220e7836 */ /* 0x000fe20000000000 */
[CC--:B------:R-:W-:Y:S01]  /*22a0*/  ISETP.GT.AND P1, PT, R2.reuse, R9.reuse, PT ;  /* 0x000000090200720c */ /* 0x0c0fe20003f24270 */
[----:B------:R-:W4:Y:S01]  /*22b0*/  LDS.64 R10, [R37+0x8] ;  /* 0x00000800250a7984 */ /* 0x000f220000000a00 */
[----:B------:R-:W-:Y:S02]  /*22c0*/  ISETP.GT.AND P2, PT, R2, R9, PT ;  /* 0x000000090200720c */ /* 0x000fe40003f44270 */
[----:B------:R-:W-:-:S02]  /*22d0*/  CS2R R16, SRZ ;  /* 0x0000000000107805 */ /* 0x000fc4000001ff00 */
[----:B------:R-:W-:Y:S01]  /*22e0*/  ISETP.GT.AND P3, PT, R2, R13, PT ;  /* 0x0000000d0200720c */ /* 0x000fe20003f64270 */
[----:B------:R-:W5:Y:S01]  /*22f0*/  LDS.64 R8, [R37] ;  /* 0x0000000025087984 */ /* 0x000f620000000a00 */
[C---:B------:R-:W-:Y:S02]  /*2300*/  IADD3 R13, PT, PT, R35.reuse, 0x2, RZ ;  /* 0x00000002230d7810 */ /* 0x040fe40007ffe0ff */
[----:B------:R-:W-:Y:S02]  /*2310*/  CS2R R22, SRZ ;  /* 0x0000000000167805 */ /* 0x000fe4000001ff00 */
[----:B------:R-:W-:Y:S01]  /*2320*/  IADD3 R36, PT, PT, R36, 0x4, RZ ;  /* 0x0000000424247810 */ /* 0x000fe20007ffe0ff */
[----:B------:R-:W-:Y:S01]  /*2330*/  VIADD R35, R35, 0x4 ;  /* 0x0000000423237836 */ /* 0x000fe20000000000 */
[----:B------:R-:W-:Y:S01]  /*2340*/  @!P4 ISETP.NE.AND P6, PT, R14, -0x2, PT ;  /* 0xfffffffe0e00c80c */ /* 0x000fe20003fc5270 */
[----:B------:R-:W-:Y:S01]  /*2350*/  @!P4 IMAD.MOV.U32 R18, RZ, RZ, RZ ;  /* 0x000000ffff12c224 */ /* 0x000fe200078e00ff */
[----:B------:R-:W2:Y:S01]  /*2360*/  @P1 LDS.64 R28, [R37+-0x10] ;  /* 0xfffff000251c1984 */ /* 0x000ea20000000a00 */
[----:B------:R-:W-:-:S02]  /*2370*/  @!P1 ISETP.NE.AND P5, PT, R34, -0x1, PT ;  /* 0xffffffff2200980c */ /* 0x000fc40003fa5270 */
[----:B------:R-:W-:Y:S01]  /*2380*/  @!P4 FSEL R19, RZ, 1.875, P6 ;  /* 0x3ff00000ff13c808 */ /* 0x000fe20003000000 */
[----:B------:R3:W2:Y:S01]  /*2390*/  @!P2 LDS.64 R26, [R37+-0x10] ;  /* 0xfffff000251aa984 */ /* 0x0006a20000000a00 */
[----:B------:R-:W-:Y:S01]  /*23a0*/  ISETP.GT.AND P2, PT, R2, R13, PT ;  /* 0x0000000d0200720c */ /* 0x000fe20003f44270 */
[----:B-1----:R-:W-:-:S04]  /*23b0*/  IMAD.WIDE R12, R33, 0x8, R6 ;  /* 0x00000008210c7825 */ /* 0x002fc800078e0206 */
[----:B---3--:R-:W-:-:S08]  /*23c0*/  VIADD R37, R37, 0x20 ;  /* 0x0000002025257836 */ /* 0x008fd00000000000 */
[----:B------:R-:W-:Y:S02]  /*23d0*/  @!P2 IMAD.MOV.U32 R24, RZ, RZ, RZ ;  /* 0x000000ffff18a224 */ /* 0x000fe400078e00ff */
[----:B0-----:R-:W-:Y:S01]  /*23e0*/  @P4 IMAD.MOV.U32 R18, RZ, RZ, R20 ;  /* 0x000000ffff124224 */ /* 0x001fe200078e0014 */
[----:B------:R-:W-:Y:S01]  /*23f0*/  @!P4 MOV R16, R20 ;  /* 0x000000140010c202 */ /* 0x000fe20000000f00 */
[--C-:B------:R-:W-:Y:S02]  /*2400*/  @P4 IMAD.MOV.U32 R19, RZ, RZ, R21.reuse ;  /* 0x000000ffff134224 */ /* 0x100fe400078e0015 */
[----:B------:R-:W-:Y:S02]  /*2410*/  @!P4 IMAD.MOV.U32 R17, RZ, RZ, R21 ;  /* 0x000000ffff11c224 */ /* 0x000fe400078e0015 */
[----:B------:R-:W-:Y:S02]  /*2420*/  @!P3 IMAD.MOV.U32 R20, RZ, RZ, RZ ;  /* 0x000000ffff14b224 */ /* 0x000fe400078e00ff */
[----:B----4-:R-:W-:-:S02]  /*2430*/  @P2 IMAD.MOV.U32 R24, RZ, RZ, R10 ;  /* 0x000000ffff182224 */ /* 0x010fc400078e000a */
[--C-:B-----5:R-:W-:Y:S02]  /*2440*/  @P3 IMAD.MOV.U32 R20, RZ, RZ, R8.reuse ;  /* 0x000000ffff143224 */ /* 0x120fe400078e0008 */
[----:B------:R-:W-:Y:S02]  /*2450*/  @!P3 IMAD.MOV.U32 R22, RZ, RZ, R8 ;  /* 0x000000ffff16b224 */ /* 0x000fe400078e0008 */
[----:B------:R-:W-:Y:S01]  /*2460*/  @!P3 IMAD.MOV.U32 R23, RZ, RZ, R9 ;  /* 0x000000ffff17b224 */ /* 0x000fe200078e0009 */
[----:B------:R-:W-:Y:S01]  /*2470*/  @!P1 FSEL R29, RZ, 1.875, P5 ;  /* 0x3ff00000ff1d9808 */ /* 0x000fe20002800000 */
[----:B------:R-:W-:Y:S01]  /*2480*/  @!P1 IMAD.MOV.U32 R28, RZ, RZ, RZ ;  /* 0x000000ffff1c9224 */ /* 0x000fe200078e00ff */
[----:B------:R-:W-:Y:S01]  /*2490*/  @!P3 ISETP.NE.AND P5, PT, R14, -0x1, PT ;  /* 0xffffffff0e00b80c */ /* 0x000fe20003fa5270 */
[C---:B------:R-:W-:Y:S01]  /*24a0*/  IMAD.WIDE R14, R33.reuse, 0x8, R4 ;  /* 0x00000008210e7825 */ /* 0x040fe200078e0204 */
[----:B------:R-:W-:Y:S02]  /*24b0*/  @!P2 ISETP.NE.AND P1, PT, R34, 0x2, PT ;  /* 0x000000022200a80c */ /* 0x000fe40003f25270 */
[----:B------:R-:W-:Y:S01]  /*24c0*/  @!P3 FSEL R21, RZ, 1.875, P5 ;  /* 0x3ff00000ff15b808 */ /* 0x000fe20002800000 */
[----:B--2---:R0:W-:Y:S01]  /*24d0*/  STG.E.64 desc[UR8][R12.64], R28 ;  /* 0x0000001c0c007986 */ /* 0x0041e2000c101b08 */
[----:B------:R-:W-:Y:S01]  /*24e0*/  @P3 MOV R21, R9 ;  /* 0x0000000900153202 */ /* 0x000fe20000000f00 */
[----:B------:R-:W-:Y:S01]  /*24f0*/  VIADD R33, R33, 0x4 ;  /* 0x0000000421217836 */ /* 0x000fe20000000000 */
[----:B------:R-:W-:Y:S01]  /*2500*/  @!P2 FSEL R25, RZ, 1.875, P1 ;  /* 0x3ff00000ff19a808 */ /* 0x000fe20000800000 */
[----:B------:R4:W-:Y:S01]  /*2510*/  STG.E.64 desc[UR8][R14.64], R26 ;  /* 0x0000001a0e007986 */ /* 0x0009e2000c101b08 */
[----:B------:R-:W-:Y:S01]  /*2520*/  @P2 IMAD.MOV.U32 R25, RZ, RZ, R11 ;  /* 0x000000ffff192224 */ /* 0x000fe200078e000b */
[----:B------:R-:W-:Y:S01]  /*2530*/  ISETP.NE.AND P1, PT, R36, RZ, PT ;  /* 0x000000ff2400720c */ /* 0x000fe20003f25270 */
[----:B------:R-:W-:Y:S01]  /*2540*/  VIADD R34, R34, 0xfffffffc ;  /* 0xfffffffc22227836 */ /* 0x000fe20000000000 */
[----:B------:R4:W-:Y:S04]  /*2550*/  STG.E.64 desc[UR8][R12.64+0x8], R18 ;  /* 0x000008120c007986 */ /* 0x0009e8000c101b08 */
[----:B------:R4:W-:Y:S01]  /*2560*/  STG.E.64 desc[UR8][R14.64+0x8], R16 ;  /* 0x000008100e007986 */ /* 0x0009e2000c101b08 */
[----:B0-----:R-:W-:-:S02]  /*2570*/  CS2R R28, SRZ ;  /* 0x00000000001c7805 */ /* 0x001fc4000001ff00 */
[----:B------:R-:W-:Y:S01]  /*2580*/  @!P2 IMAD.MOV.U32 R28, RZ, RZ, R10 ;  /* 0x000000ffff1ca224 */ /* 0x000fe200078e000a */
[----:B------:R4:W-:Y:S01]  /*2590*/  STG.E.64 desc[UR8][R12.64+0x10], R20 ;  /* 0x000010140c007986 */ /* 0x0009e2000c101b08 */
[----:B------:R-:W-:-:S03]  /*25a0*/  @!P2 IMAD.MOV.U32 R29, RZ, RZ, R11 ;  /* 0x000000ffff1da224 */ /* 0x000fc600078e000b */
[----:B------:R4:W-:Y:S04]  /*25b0*/  STG.E.64 desc[UR8][R14.64+0x10], R22 ;  /* 0x000010160e007986 */ /* 0x0009e8000c101b08 */
[----:B------:R4:W-:Y:S04]  /*25c0*/  STG.E.64 desc[UR8][R12.64+0x18], R24 ;  /* 0x000018180c007986 */ /* 0x0009e8000c101b08 */
[----:B------:R4:W-:Y:S01]  /*25d0*/  STG.E.64 desc[UR8][R14.64+0x18], R28 ;  /* 0x0000181c0e007986 */ /* 0x0009e2000c101b08 */
[----:B------:R-:W-:Y:S05]  /*25e0*/  @P1 BRA `(.L_x_44) ;  /* 0xfffffffc00141947 */ /* 0x000fea000383ffff */
[----:B------:R-:W-:Y:S05]  /*25f0*/  BSYNC.RECONVERGENT B1 ;  /* 0x0000000000017941 */ /* 0x000fea0003800200 */
.L_x_43:
[----:B----4-:R-:W-:-:S07]  /*2600*/  IMAD.MOV.U32 R19, RZ, RZ, R0 ;  /* 0x000000ffff137224 */ /* 0x010fce00078e0000 */
.L_x_42:
[----:B--2---:R-:W-:Y:S05]  /*2610*/  BSYNC.RECONVERGENT B0 ;  /* 0x0000000000007941 */ /* 0x004fea0003800200 */
.L_x_41:
[----:B------:R-:W-:Y:S01]  /*2620*/  ISETP.NE.AND P1, PT, R38, RZ, PT ;  /* 0x000000ff2600720c */ /* 0x000fe20003f25270 */
[----:B------:R-:W-:-:S12]  /*2630*/  BSSY.RECONVERGENT B0, `(.L_x_45) ;  /* 0x0000046000007945 */ /* 0x000fd80003800200 */
[----:B------:R-:W-:Y:S05]  /*2640*/  @!P1 BRA `(.L_x_46) ;  /* 0x0000000400109947 */ /* 0x000fea0003800000 */
[----:B------:R-:W-:Y:S01]  /*2650*/  ISETP.NE.AND P1, PT, R38, 0x1, PT ;  /* 0x000000012600780c */ /* 0x000fe20003f25270 */
[----:B------:R-:W-:-:S12]  /*2660*/  BSSY.RECONVERGENT B1, `(.L_x_47) ;  /* 0x0000028000017945 */ /* 0x000fd80003800200 */
[----:B------:R-:W-:Y:S05]  /*2670*/  @!P1 BRA `(.L_x_48) ;  /* 0x0000000000989947 */ /* 0x000fea0003800000 */
[----:B------:R-:W0:Y:S01]  /*2680*/  S2UR UR5, SR_CgaCtaId ;  /* 0x00000000000579c3 */ /* 0x000e220000008800 */
[----:B------:R-:W1:Y:S01]  /*2690*/  LDCU UR10, c[0x0][0x3a0] ;  /* 0x00007400ff0a77ac */ /* 0x000e620008000800 */
[----:B------:R-:W-:Y:S01]  /*26a0*/  ISETP.GT.AND P1, PT, R2, R19, PT ;  /* 0x000000130200720c */ /* 0x000fe20003f24270 */
[----:B------:R-:W-:Y:S01]  /*26b0*/  IMAD.IADD R21, R32, 0x1, R19 ;  /* 0x0000000120157824 */ /* 0x000fe200078e0213 */
[----:B------:R-:W-:Y:S01]  /*26c0*/  IADD3 R7, PT, PT, R19, 0x1, RZ ;  /* 0x0000000113077810 */ /* 0x000fe20007ffe0ff */
[----:B------:R-:W-:Y:S02]  /*26d0*/  UMOV UR4, 0x400 ;  /* 0x0000040000047882 */ /* 0x000fe40000000000 */
[----:B------:R-:W-:Y:S01]  /*26e0*/  UIADD3 UR4, UPT, UPT, UR4, 0xc00, URZ ;  /* 0x00000c0004047890 */ /* 0x000fe2000fffe0ff */
[----:B------:R-:W2:Y:S01]  /*26f0*/  LDC.64 R14, c[0x0][0x388] ;  /* 0x0000e200ff0e7b82 */ /* 0x000ea20000000a00 */
[----:B------:R-:W-:-:S06]  /*2700*/  ISETP.GT.AND P3, PT, R2, R7, PT ;  /* 0x000000070200720c */ /* 0x000fcc0003f64270 */
[C---:B------:R-:W-:Y:S01]  /*2710*/  @!P1 ISETP.NE.AND P2, PT, R2.reuse, R19, PT ;  /* 0x000000130200920c */ /* 0x040fe20003f45270 */
[----:B------:R-:W3:Y:S01]  /*2720*/  LDC.64 R16, c[0x0][0x390] ;  /* 0x0000e400ff107b82 */ /* 0x000ee20000000a00 */
[----:B-1----:R-:W-:Y:S02]  /*2730*/  IMAD R4, R2, UR10, R19 ;  /* 0x0000000a02047c24 */ /* 0x002fe4000f8e0213 */
[----:B------:R-:W-:-:S03]  /*2740*/  @!P1 FSEL R5, RZ, 1.875, P2 ;  /* 0x3ff00000ff059808 */ /* 0x000fc60001000000 */
[----:B------:R-:W-:Y:S02]  /*2750*/  @!P3 ISETP.NE.AND P2, PT, R2, R7, PT ;  /* 0x000000070200b20c */ /* 0x000fe40003f45270 */
[----:B------:R-:W-:Y:S01]  /*2760*/  CS2R R6, SRZ ;  /* 0x0000000000067805 */ /* 0x000fe2000001ff00 */
[----:B0-----:R-:W-:Y:S01]  /*2770*/  ULEA UR4, UR5, UR4, 0x18 ;  /* 0x0000000405047291 */ /* 0x001fe2000f8ec0ff */
[----:B------:R-:W-:Y:S02]  /*2780*/  IADD3 R19, PT, PT, R19, 0x2, RZ ;  /* 0x0000000213137810 */ /* 0x000fe40007ffe0ff */
[----:B------:R-:W-:-:S03]  /*2790*/  @!P3 FSEL R9, RZ, 1.875, P2 ;  /* 0x3ff00000ff09b808 */ /* 0x000fc60001000000 */
[----:B------:R-:W-:Y:S01]  /*27a0*/  LEA R8, R4, UR4, 0x3 ;  /* 0x0000000404087c11 */ /* 0x000fe2000f8e18ff */
[----:B------:R-:W-:Y:S02]  /*27b0*/  @!P1 IMAD.MOV.U32 R4, RZ, RZ, RZ ;  /* 0x000000ffff049224 */ /* 0x000fe400078e00ff */
[C---:B--2---:R-:W-:Y:S02]  /*27c0*/  IMAD.WIDE R14, R21.reuse, 0x8, R14 ;  /* 0x00000008150e7825 */ /* 0x044fe400078e020e */
[----:B------:R-:W0:Y:S04]  /*27d0*/  LDS.64 R12, [R8] ;  /* 0x00000000080c7984 */ /* 0x000e280000000a00 */
[----:B------:R1:W2:Y:S01]  /*27e0*/  LDS.64 R10, [R8+0x8] ;  /* 0x00000800080a7984 */ /* 0x0002a20000000a00 */
[----:B---3--:R-:W-:-:S04]  /*27f0*/  IMAD.WIDE R16, R21, 0x8, R16 ;  /* 0x0000000815107825 */ /* 0x008fc800078e0210 */
[----:B-1----:R-:W-:Y:S02]  /*2800*/  @!P3 IMAD.MOV.U32 R8, RZ, RZ, RZ ;  /* 0x000000ffff08b224 */ /* 0x002fe400078e00ff */
[--C-:B0-----:R-:W-:Y:S01]  /*2810*/  @P1 IMAD.MOV.U32 R4, RZ, RZ, R12.reuse ;  /* 0x000000ffff041224 */ /* 0x101fe200078e000c */
[----:B------:R-:W-:Y:S01]  /*2820*/  @!P1 MOV R7, R13 ;  /* 0x0000000d00079202 */ /* 0x000fe20000000f00 */
[----:B------:R-:W-:Y:S02]  /*2830*/  @P1 IMAD.MOV.U32 R5, RZ, RZ, R13 ;  /* 0x000000ffff051224 */ /* 0x000fe400078e000d */
[----:B------:R-:W-:Y:S01]  /*2840*/  @!P1 IMAD.MOV.U32 R6, RZ, RZ, R12 ;  /* 0x000000ffff069224 */ /* 0x000fe200078e000c */
[----:B------:R-:W-:Y:S01]  /*2850*/  CS2R R12, SRZ ;  /* 0x00000000000c7805 */ /* 0x000fe2000001ff00 */
[----:B--2---:R-:W-:Y:S01]  /*2860*/  @P3 IMAD.MOV.U32 R8, RZ, RZ, R10 ;  /* 0x000000ffff083224 */ /* 0x004fe200078e000a */
[----:B------:R0:W-:Y:S01]  /*2870*/  STG.E.64 desc[UR8][R14.64], R4 ;  /* 0x000000040e007986 */ /* 0x0001e2000c101b08 */
[----:B------:R-:W-:-:S02]  /*2880*/  @P3 IMAD.MOV.U32 R9, RZ, RZ, R11 ;  /* 0x000000ffff093224 */ /* 0x000fc400078e000b */
[----:B------:R-:W-:Y:S01]  /*2890*/  @!P3 IMAD.MOV.U32 R12, RZ, RZ, R10 ;  /* 0x000000ffff0cb224 */ /* 0x000fe200078e000a */
[----:B------:R0:W-:Y:S01]  /*28a0*/  STG.E.64 desc[UR8][R16.64], R6 ;  /* 0x0000000610007986 */ /* 0x0001e2000c101b08 */
[----:B------:R-:W-:-:S03]  /*28b0*/  @!P3 IMAD.MOV.U32 R13, RZ, RZ, R11 ;  /* 0x000000ffff0db224 */ /* 0x000fc600078e000b */
[----:B------:R0:W-:Y:S04]  /*28c0*/  STG.E.64 desc[UR8][R14.64+0x8], R8 ;  /* 0x000008080e007986 */ /* 0x0001e8000c101b08 */
[----:B------:R0:W-:Y:S02]  /*28d0*/  STG.E.64 desc[UR8][R16.64+0x8], R12 ;  /* 0x0000080c10007986 */ /* 0x0001e4000c101b08 */
.L_x_48:
[----:B------:R-:W-:Y:S05]  /*28e0*/  BSYNC.RECONVERGENT B1 ;  /* 0x0000000000017941 */ /* 0x000fea0003800200 */
.L_x_47:
[----:B------:R-:W1:Y:S02]  /*28f0*/  LDCU UR10, c[0x0][0x3a0] ;  /* 0x00007400ff0a77ac */ /* 0x000e640008000800 */
[----:B-1----:R-:W-:-:S09]  /*2900*/  ULOP3.LUT UP0, URZ, UR10, 0x1, URZ, 0xc0, !UPT ;  /* 0x000000010aff7892 */ /* 0x002fd2000f80c0ff */
[----:B------:R-:W-:Y:S05]  /*2910*/  BRA.U !UP0, `(.L_x_46) ;  /* 0x00000001085c7547 */ /* 0x000fea000b800000 */
[----:B------:R-:W1:Y:S01]  /*2920*/  S2UR UR5, SR_CgaCtaId ;  /* 0x00000000000579c3 */ /* 0x000e620000008800 */
[----:B------:R-:W-:Y:S01]  /*2930*/  UMOV UR4, 0x400 ;  /* 0x0000040000047882 */ /* 0x000fe20000000000 */
[C-C-:B0-----:R-:W-:Y:S01]  /*2940*/  IMAD R4, R2.reuse, UR10, R19.reuse ;  /* 0x0000000a02047c24 */ /* 0x141fe2000f8e0213 */
[----:B------:R-:W-:Y:S01]  /*2950*/  UIADD3 UR4, UPT, UPT, UR4, 0xc00, URZ ;  /* 0x00000c0004047890 */ /* 0x000fe2000fffe0ff */
[-C--:B------:R-:W-:Y:S01]  /*2960*/  ISETP.GT.AND P1, PT, R2, R19.reuse, PT ;  /* 0x000000130200720c */ /* 0x080fe20003f24270 */
[----:B------:R-:W-:Y:S01]  /*2970*/  IMAD.IADD R15, R32, 0x1, R19 ;  /* 0x00000001200f7824 */ /* 0x000fe200078e0213 */
[----:B------:R-:W-:Y:S02]  /*2980*/  CS2R R8, SRZ ;  /* 0x0000000000087805 */ /* 0x000fe4000001ff00 */
[----:B------:R-:W0:Y:S08]  /*2990*/  LDC.64 R10, c[0x0][0x388] ;  /* 0x0000e200ff0a7b82 */ /* 0x000e300000000a00 */
[----:B------:R-:W2:Y:S01]  /*29a0*/  LDC.64 R12, c[0x0][0x390] ;  /* 0x0000e400ff0c7b82 */ /* 0x000ea20000000a00 */
[----:B------:R-:W-:-:S04]  /*29b0*/  @!P1 ISETP.NE.AND P2, PT, R2, R19, PT ;  /* 0x000000130200920c */ /* 0x000fc80003f45270 */
[----:B------:R-:W-:Y:S01]  /*29c0*/  @!P1 FSEL R5, RZ, 1.875, P2 ;  /* 0x3ff00000ff059808 */ /* 0x000fe20001000000 */
[----:B-1----:R-:W-:-:S06]  /*29d0*/  ULEA UR4, UR5, UR4, 0x18 ;  /* 0x0000000405047291 */ /* 0x002fcc000f8ec0ff */
[----:B------:R-:W-:Y:S01]  /*29e0*/  LEA R6, R4, UR4, 0x3 ;  /* 0x0000000404067c11 */ /* 0x000fe2000f8e18ff */
[----:B------:R-:W-:-:S05]  /*29f0*/  @!P1 IMAD.MOV.U32 R4, RZ, RZ, RZ ;  /* 0x000000ffff049224 */ /* 0x000fca00078e00ff */
[----:B------:R-:W1:Y:S02]  /*2a00*/  LDS.64 R6, [R6] ;  /* 0x0000000006067984 */ /* 0x000e640000000a00 */
[--C-:B-1----:R-:W-:Y:S01]  /*2a10*/  @P1 IMAD.MOV.U32 R4, RZ, RZ, R6.reuse ;  /* 0x000000ffff041224 */ /* 0x102fe200078e0006 */
[----:B------:R-:W-:Y:S01]  /*2a20*/  @!P1 MOV R9, R7 ;  /* 0x0000000700099202 */ /* 0x000fe20000000f00 */
[----:B------:R-:W-:Y:S02]  /*2a30*/  @P1 IMAD.MOV.U32 R5, RZ, RZ, R7 ;  /* 0x000000ffff051224 */ /* 0x000fe400078e0007 */
[----:B------:R-:W-:Y:S02]  /*2a40*/  @!P1 IMAD.MOV.U32 R8, RZ, RZ, R6 ;  /* 0x000000ffff089224 */ /* 0x000fe400078e0006 */
[----:B0-----:R-:W-:-:S04]  /*2a50*/  IMAD.WIDE R6, R15, 0x8, R10 ;  /* 0x000000080f067825 */ /* 0x001fc800078e020a */
[----:B--2---:R-:W-:Y:S01]  /*2a60*/  IMAD.WIDE R10, R15, 0x8, R12 ;  /* 0x000000080f0a7825 */ /* 0x004fe200078e020c */
[----:B------:R1:W-:Y:S04]  /*2a70*/  STG.E.64 desc[UR8][R6.64], R4 ;  /* 0x0000000406007986 */ /* 0x0003e8000c101b08 */
[----:B------:R1:W-:Y:S02]  /*2a80*/  STG.E.64 desc[UR8][R10.64], R8 ;  /* 0x000000080a007986 */ /* 0x0003e4000c101b08 */
.L_x_46:
[----:B------:R-:W-:Y:S05]  /*2a90*/  BSYNC.RECONVERGENT B0 ;  /* 0x0000000000007941 */ /* 0x000fea0003800200 */
.L_x_45:
[----:B01----:R-:W-:Y:S01]  /*2aa0*/  IMAD R6, R2, 0x4, R3 ;  /* 0x0000000402067824 */ /* 0x003fe200078e0203 */
[----:B------:R-:W0:Y:S04]  /*2ab0*/  LDC R9, c[0x0][0x3a0] ;  /* 0x0000e800ff097b82 */ /* 0x000e280000000800 */
[----:B------:R-:W1:Y:S04]  /*2ac0*/  LDS R7, [R6] ;  /* 0x0000000006077984 */ /* 0x000e680000000800 */
[----:B------:R-:W2:Y:S01]  /*2ad0*/  LDC.64 R4, c[0x0][0x398] ;  /* 0x0000e600ff047b82 */ /* 0x000ea20000000a00 */
[----:B0-----:R-:W-:-:S02]  /*2ae0*/  IMAD R11, R9, UR7, R2 ;  /* 0x00000007090b7c24 */ /* 0x001fc4000f8e0202 */
[----:B------:R-:W-:-:S05]  /*2af0*/  VIADD R2, R2, UR6 ;  /* 0x0000000602027c36 */ /* 0x000fca0008000000 */
[----:B------:R-:W-:Y:S01]  /*2b00*/  ISETP.GE.AND P1, PT, R2, R9, PT ;  /* 0x000000090200720c */ /* 0x000fe20003f26270 */
[----:B--2---:R-:W-:-:S05]  /*2b10*/  IMAD.WIDE R4, R11, 0x4, R4 ;  /* 0x000000040b047825 */ /* 0x004fca00078e0204 */
[----:B-1----:R4:W-:Y:S07]  /*2b20*/  STG.E desc[UR8][R4.64], R7 ;  /* 0x0000000704007986 */ /* 0x0029ee000c101908 */
[----:B------:R-:W-:Y:S05]  /*2b30*/  @!P1 BRA `(.L_x_49) ;  /* 0xfffffff400749947 */ /* 0x000fea000383ffff */
[----:B------:R-:W-:Y:S05]  /*2b40*/  EXIT ;  /* 0x000000000000794d */ /* 0x000fea0003800000 */
        .weak           $__internal_0_$__cuda_sm20_div_rn_f64_full
        .type           $__internal_0_$__cuda_sm20_div_rn_f64_full,@function
        .size           $__internal_0_$__cuda_sm20_div_rn_f64_full,(.L_x_56 - $__internal_0_$__cuda_sm20_div_rn_f64_full)
$__internal_0_$__cuda_sm20_div_rn_f64_full:
[C---:B------:R-:W-:Y:S01]  /*2b50*/  FSETP.GEU.AND P0, PT, |R23|.reuse, 1.469367938527859385e-39, PT ;  /* 0x001000001700780b */ /* 0x040fe20003f0e200 */
[----:B------:R-:W-:Y:S01]  /*2b60*/  IMAD.MOV.U32 R20, RZ, RZ, 0x1 ;  /* 0x00000001ff147424 */ /* 0x000fe200078e00ff */
[----:B------:R-:W-:Y:S01]  /*2b70*/  LOP3.LUT R16, R23, 0x800fffff, RZ, 0xc0, !PT ;  /* 0x800fffff17107812 */ /* 0x000fe200078ec0ff */
[----:B------:R-:W-:Y:S01]  /*2b80*/  BSSY.RECONVERGENT B3, `(.L_x_50) ;  /* 0x0000055000037945 */ /* 0x000fe20003800200 */
[C---:B------:R-:W-:Y:S02]  /*2b90*/  FSETP.GEU.AND P4, PT, |R19|.reuse, 1.469367938527859385e-39, PT ;  /* 0x001000001300780b */ /* 0x040fe40003f8e200 */
[----:B------:R-:W-:Y:S01]  /*2ba0*/  LOP3.LUT R17, R16, 0x3ff00000, RZ, 0xfc, !PT ;  /* 0x3ff0000010117812 */ /* 0x000fe200078efcff */
[----:B------:R-:W-:Y:S01]  /*2bb0*/  IMAD.MOV.U32 R16, RZ, RZ, R22 ;  /* 0x000000ffff107224 */ /* 0x000fe200078e0016 */
[----:B------:R-:W-:Y:S02]  /*2bc0*/  LOP3.LUT R37, R19, 0x7ff00000, RZ, 0xc0, !PT ;  /* 0x7ff0000013257812 */ /* 0x000fe400078ec0ff */
[----:B------:R-:W-:-:S03]  /*2bd0*/  LOP3.LUT R38, R23, 0x7ff00000, RZ, 0xc0, !PT ;  /* 0x7ff0000017267812 */ /* 0x000fc600078ec0ff */
[----:B------:R-:W-:Y:S01]  /*2be0*/  @!P0 DMUL R16, R22, 8.98846567431157953865e+307 ;  /* 0x7fe0000016108828 */ /* 0x000fe20000000000 */
[----:B------:R-:W-:Y:S01]  /*2bf0*/  ISETP.GE.U32.AND P3, PT, R37, R38, PT ;  /* 0x000000262500720c */ /* 0x000fe20003f66070 */
[----:B------:R-:W-:Y:S02]  /*2c00*/  IMAD.MOV.U32 R39, RZ, RZ, R37 ;  /* 0x000000ffff277224 */ /* 0x000fe400078e0025 */
[----:B------:R-:W-:Y:S02]  /*2c10*/  @!P4 LOP3.LUT R26, R23, 0x7ff00000, RZ, 0xc0, !PT ;  /* 0x7ff00000171ac812 */ /* 0x000fe400078ec0ff */
[----:B------:R-:W0:Y:S02]  /*2c20*/  MUFU.RCP64H R21, R17 ;  /* 0x0000001100157308 */ /* 0x000e240000001800 */
[----:B------:R-:W-:Y:S01]  /*2c30*/  @!P4 ISETP.GE.U32.AND P5, PT, R37, R26, PT ;  /* 0x0000001a2500c20c */ /* 0x000fe20003fa6070 */
[----:B------:R-:W-:Y:S01]  /*2c40*/  IMAD.MOV.U32 R26, RZ, RZ, 0x1ca00000 ;  /* 0x1ca00000ff1a7424 */ /* 0x000fe200078e00ff */
[----:B------:R-:W-:-:S04]  /*2c50*/  @!P0 LOP3.LUT R38, R17, 0x7ff00000, RZ, 0xc0, !PT ;  /* 0x7ff0000011268812 */ /* 0x000fc800078ec0ff */
[----:B------:R-:W-:Y:S01]  /*2c60*/  @!P4 SEL R27, R26, 0x63400000, !P5 ;  /* 0x634000001a1bc807 */ /* 0x000fe20006800000 */
[----:B------:R-:W-:-:S03]  /*2c70*/  VIADD R40, R38, 0xffffffff ;  /* 0xffffffff26287836 */ /* 0x000fc60000000000 */
[----:B------:R-:W-:-:S04]  /*2c80*/  @!P4 LOP3.LUT R27, R27, 0x80000000, R19, 0xf8, !PT ;  /* 0x800000001b1bc812 */ /* 0x000fc800078ef813 */
[----:B------:R-:W-:Y:S01]  /*2c90*/  @!P4 LOP3.LUT R27, R27, 0x100000, RZ, 0xfc, !PT ;  /* 0x001000001b1bc812 */ /* 0x000fe200078efcff */
[----:B0-----:R-:W-:-:S08]  /*2ca0*/  DFMA R24, R20, -R16, 1 ;  /* 0x3ff000001418742b */ /* 0x001fd00000000810 */
[----:B------:R-:W-:-:S08]  /*2cb0*/  DFMA R24, R24, R24, R24 ;  /* 0x000000181818722b */ /* 0x000fd00000000018 */
[----:B------:R-:W-:Y:S01]  /*2cc0*/  DFMA R24, R20, R24, R20 ;  /* 0x000000181418722b */ /* 0x000fe20000000014 */
[----:B------:R-:W-:Y:S01]  /*2cd0*/  SEL R21, R26, 0x63400000, !P3 ;  /* 0x634000001a157807 */ /* 0x000fe20005800000 */
[----:B------:R-:W-:Y:S01]  /*2ce0*/  @!P4 IMAD.MOV.U32 R26, RZ, RZ, RZ ;  /* 0x000000ffff1ac224 */ /* 0x000fe200078e00ff */
[----:B------:R-:W-:Y:S02]  /*2cf0*/  MOV R20, R18 ;  /* 0x0000001200147202 */ /* 0x000fe40000000f00 */
[----:B------:R-:W-:-:S03]  /*2d00*/  LOP3.LUT R21, R21, 0x800fffff, R19, 0xf8, !PT ;  /* 0x800fffff15157812 */ /* 0x000fc600078ef813 */
[----:B------:R-:W-:-:S03]  /*2d10*/  DFMA R28, R24, -R16, 1 ;  /* 0x3ff00000181c742b */ /* 0x000fc60000000810 */
[----:B------:R-:W-:-:S05]  /*2d20*/  @!P4 DFMA R20, R20, 2, -R26 ;  /* 0x400000001414c82b */ /* 0x000fca000000081a */
[----:B------:R-:W-:-:S05]  /*2d30*/  DFMA R28, R24, R28, R24 ;  /* 0x0000001c181c722b */ /* 0x000fca0000000018 */
[----:B------:R-:W-:-:S03]  /*2d40*/  @!P4 LOP3.LUT R39, R21, 0x7ff00000, RZ, 0xc0, !PT ;  /* 0x7ff000001527c812 */ /* 0x000fc600078ec0ff */
[----:B------:R-:W-:Y:S02]  /*2d50*/  DMUL R24, R28, R20 ;  /* 0x000000141c187228 */ /* 0x000fe40000000000 */
[----:B------:R-:W-:-:S05]  /*2d60*/  VIADD R26, R39, 0xffffffff ;  /* 0xffffffff271a7836 */ /* 0x000fca0000000000 */
[----:B------:R-:W-:Y:S01]  /*2d70*/  ISETP.GT.U32.AND P0, PT, R26, 0x7feffffe, PT ;  /* 0x7feffffe1a00780c */ /* 0x000fe20003f04070 */
[----:B------:R-:W-:-:S03]  /*2d80*/  DFMA R26, R24, -R16, R20 ;  /* 0x80000010181a722b */ /* 0x000fc60000000014 */
[----:B------:R-:W-:-:S05]  /*2d90*/  ISETP.GT.U32.OR P0, PT, R40, 0x7feffffe, P0 ;  /* 0x7feffffe2800780c */ /* 0x000fca0000704470 */
[----:B------:R-:W-:-:S08]  /*2da0*/  DFMA R26, R28, R26, R24 ;  /* 0x0000001a1c1a722b */ /* 0x000fd00000000018 */
[----:B------:R-:W-:Y:S05]  /*2db0*/  @P0 BRA `(.L_x_51) ;  /* 0x0000000000700947 */ /* 0x000fea0003800000 */
[----:B------:R-:W-:Y:S01]  /*2dc0*/  LOP3.LUT R24, R23, 0x7ff00000, RZ, 0xc0, !PT ;  /* 0x7ff0000017187812 */ /* 0x000fe200078ec0ff */
[----:B------:R-:W-:-:S03]  /*2dd0*/  IMAD.MOV.U32 R19, RZ, RZ, 0x1ca00000 ;  /* 0x1ca00000ff137424 */ /* 0x000fc600078e00ff */
[CC--:B------:R-:W-:Y:S02]  /*2de0*/  VIADDMNMX R18, R37.reuse, -R24.reuse, 0xb9600000, !PT ;  /* 0xb960000025127446 */ /* 0x0c0fe40007800918 */
[----:B------:R-:W-:Y:S02]  /*2df0*/  ISETP.GE.U32.AND P0, PT, R37, R24, PT ;  /* 0x000000182500720c */ /* 0x000fe40003f06070 */
[----:B------:R-:W-:Y:S02]  /*2e00*/  VIMNMX R18, PT, PT, R18, 0x46a00000, PT ;  /* 0x46a0000012127848 */ /* 0x000fe40003fe0100 */
[----:B------:R-:W-:-:S04]  /*2e10*/  SEL R19, R19, 0x63400000, !P0 ;  /* 0x6340000013137807 */ /* 0x000fc80004000000 */
[----:B------:R-:W-:Y:S01]  /*2e20*/  IADD3 R28, PT, PT, -R19, R18, RZ ;  /* 0x00000012131c7210 */ /* 0x000fe20007ffe1ff */
[----:B------:R-:W-:-:S04]  /*2e30*/  IMAD.MOV.U32 R18, RZ, RZ, RZ ;  /* 0x000000ffff127224 */ /* 0x000fc800078e00ff */
[----:B------:R-:W-:-:S06]  /*2e40*/  VIADD R19, R28, 0x7fe00000 ;  /* 0x7fe000001c137836 */ /* 0x000fcc0000000000 */
[----:B------:R-:W-:-:S10]  /*2e50*/  DMUL R24, R26, R18 ;  /* 0x000000121a187228 */ /* 0x000fd40000000000 */
[----:B------:R-:W-:-:S13]  /*2e60*/  FSETP.GTU.AND P0, PT, |R25|, 1.469367938527859385e-39, PT ;  /* 0x001000001900780b */ /* 0x000fda0003f0c200 */
[----:B------:R-:W-:Y:S05]  /*2e70*/  @P0 BRA `(.L_x_52) ;  /* 0x0000000000940947 */ /* 0x000fea0003800000 */
[----:B------:R-:W-:Y:S01]  /*2e80*/  DFMA R16, R26, -R16, R20 ;  /* 0x800000101a10722b */ /* 0x000fe20000000014 */
[----:B------:R-:W-:-:S09]  /*2e90*/  IMAD.MOV.U32 R18, RZ, RZ, RZ ;  /* 0x000000ffff127224 */ /* 0x000fd200078e00ff */
[C---:B------:R-:W-:Y:S02]  /*2ea0*/  FSETP.NEU.AND P0, PT, R17.reuse, RZ, PT ;  /* 0x000000ff1100720b */ /* 0x040fe40003f0d000 */
[----:B------:R-:W-:-:S04]  /*2eb0*/  LOP3.LUT R21, R17, 0x80000000, R23, 0x48, !PT ;  /* 0x8000000011157812 */ /* 0x000fc800078e4817 */
[----:B------:R-:W-:-:S07]  /*2ec0*/  LOP3.LUT R19, R21, R19, RZ, 0xfc, !PT ;  /* 0x0000001315137212 */ /* 0x000fce00078efcff */
[----:B------:R-:W-:Y:S05]  /*2ed0*/  @!P0 BRA `(.L_x_52) ;  /* 0x00000000007c8947 */ /* 0x000fea0003800000 */
[----:B------:R-:W-:Y:S01]  /*2ee0*/  IMAD.MOV R17, RZ, RZ, -R28 ;  /* 0x000000ffff117224 */ /* 0x000fe200078e0a1c */
[----:B------:R-:W-:Y:S01]  /*2ef0*/  DMUL.RP R18, R26, R18 ;  /* 0x000000121a127228 */ /* 0x000fe20000008000 */
[----:B------:R-:W-:-:S06]  /*2f00*/  IMAD.MOV.U32 R16, RZ, RZ, RZ ;  /* 0x000000ffff107224 */ /* 0x000fcc00078e00ff */
[----:B------:R-:W-:-:S03]  /*2f10*/  DFMA R16, R24, -R16, R26 ;  /* 0x800000101810722b */ /* 0x000fc6000000001a */
[----:B------:R-:W-:-:S03]  /*2f20*/  LOP3.LUT R21, R19, R21, RZ, 0x3c, !PT ;  /* 0x0000001513157212 */ /* 0x000fc600078e3cff */
[----:B------:R-:W-:-:S04]  /*2f30*/  IADD3 R16, PT, PT, -R28, -0x43300000, RZ ;  /* 0xbcd000001c107810 */ /* 0x000fc80007ffe1ff */
[----:B------:R-:W-:-:S04]  /*2f40*/  FSETP.NEU.AND P0, PT, |R17|, R16, PT ;  /* 0x000000101100720b */ /* 0x000fc80003f0d200 */
[----:B------:R-:W-:Y:S02]  /*2f50*/  FSEL R24, R18, R24, !P0 ;  /* 0x0000001812187208 */ /* 0x000fe40004000000 */
[----:B------:R-:W-:Y:S01]  /*2f60*/  FSEL R25, R21, R25, !P0 ;  /* 0x0000001915197208 */ /* 0x000fe20004000000 */
[----:B------:R-:W-:Y:S06]  /*2f70*/  BRA `(.L_x_52) ;  /* 0x0000000000547947 */ /* 0x000fec0003800000 */
.L_x_51:
[----:B------:R-:W-:-:S14]  /*2f80*/  DSETP.NAN.AND P0, PT, R18, R18, PT ;  /* 0x000000121200722a */ /* 0x000fdc0003f08000 */
[----:B------:R-:W-:Y:S05]  /*2f90*/  @P0 BRA `(.L_x_53) ;  /* 0x0000000000440947 */ /* 0x000fea0003800000 */
[----:B------:R-:W-:-:S14]  /*2fa0*/  DSETP.NAN.AND P0, PT, R22, R22, PT ;  /* 0x000000161600722a */ /* 0x000fdc0003f08000 */
[----:B------:R-:W-:Y:S05]  /*2fb0*/  @P0 BRA `(.L_x_54) ;  /* 0x0000000000300947 */ /* 0x000fea0003800000 */
[----:B------:R-:W-:Y:S01]  /*2fc0*/  ISETP.NE.AND P0, PT, R39, R38, PT ;  /* 0x000000262700720c */ /* 0x000fe20003f05270 */
[----:B------:R-:W-:Y:S01]  /*2fd0*/  IMAD.MOV.U32 R25, RZ, RZ, -0x80000 ;  /* 0xfff80000ff197424 */ /* 0x000fe200078e00ff */
[----:B------:R-:W-:-:S11]  /*2fe0*/  MOV R24, 0x0 ;  /* 0x0000000000187802 */ /* 0x000fd60000000f00 */
[----:B------:R-:W-:Y:S05]  /*2ff0*/  @!P0 BRA `(.L_x_52) ;  /* 0x0000000000348947 */ /* 0x000fea0003800000 */
[----:B------:R-:W-:Y:S02]  /*3000*/  ISETP.NE.AND P0, PT, R39, 0x7ff00000, PT ;  /* 0x7ff000002700780c */ /* 0x000fe40003f05270 */
[----:B------:R-:W-:Y:S02]  /*3010*/  LOP3.LUT R25, R19, 0x80000000, R23, 0x48, !PT ;  /* 0x8000000013197812 */ /* 0x000fe400078e4817 */
[----:B------:R-:W-:-:S13]  /*3020*/  ISETP.EQ.OR P0, PT, R38, RZ, !P0 ;  /* 0x000000ff2600720c */ /* 0x000fda0004702670 */
[----:B------:R-:W-:Y:S01]  /*3030*/  @P0 LOP3.LUT R16, R25, 0x7ff00000, RZ, 0xfc, !PT ;  /* 0x7ff0000019100812 */ /* 0x000fe200078efcff */
[----:B------:R-:W-:Y:S02]  /*3040*/  @!P0 IMAD.MOV.U32 R24, RZ, RZ, RZ ;  /* 0x000000ffff188224 */ /* 0x000fe400078e00ff */
[----:B------:R-:W-:Y:S02]  /*3050*/  @P0 IMAD.MOV.U32 R24, RZ, RZ, RZ ;  /* 0x000000ffff180224 */ /* 0x000fe400078e00ff */
[----:B------:R-:W-:Y:S01]  /*3060*/  @P0 IMAD.MOV.U32 R25, RZ, RZ, R16 ;  /* 0x000000ffff190224 */ /* 0x000fe200078e0010 */
[----:B------:R-:W-:Y:S06]  /*3070*/  BRA `(.L_x_52) ;  /* 0x0000000000147947 */ /* 0x000fec0003800000 */
.L_x_54:
[----:B------:R-:W-:Y:S02]  /*3080*/  LOP3.LUT R25, R23, 0x80000, RZ, 0xfc, !PT ;  /* 0x0008000017197812 */ /* 0x000fe400078efcff */
[----:B------:R-:W-:Y:S01]  /*3090*/  MOV R24, R22 ;  /* 0x0000001600187202 */ /* 0x000fe20000000f00 */
[----:B------:R-:W-:Y:S06]  /*30a0*/  BRA `(.L_x_52) ;  /* 0x0000000000087947 */ /* 0x000fec0003800000 */
.L_x_53:
[----:B------:R-:W-:Y:S01]  /*30b0*/  LOP3.LUT R25, R19, 0x80000, RZ, 0xfc, !PT ;  /* 0x0008000013197812 */ /* 0x000fe200078efcff */
[----:B------:R-:W-:-:S07]  /*30c0*/  IMAD.MOV.U32 R24, RZ, RZ, R18 ;  /* 0x000000ffff187224 */ /* 0x000fce00078e0012 */
.L_x_52:
[----:B------:R-:W-:Y:S05]  /*30d0*/  BSYNC.RECONVERGENT B3 ;  /* 0x0000000000037941 */ /* 0x000fea0003800200 */
.L_x_50:
[----:B------:R-:W-:Y:S02]  /*30e0*/  IMAD.MOV.U32 R16, RZ, RZ, R0 ;  /* 0x000000ffff107224 */ /* 0x000fe400078e0000 */
[----:B------:R-:W-:-:S04]  /*30f0*/  IMAD.MOV.U32 R17, RZ, RZ, 0x0 ;  /* 0x00000000ff117424 */ /* 0x000fc800078e00ff */
[----:B------:R-:W-:Y:S05]  /*3100*/  RET.REL.NODEC R16 `(_Z13gpu_lu_kernelPdS_S_Piii) ;  /* 0xffffffcc10bc7950 */ /* 0x000fea0003c3ffff */
.L_x_55:
[----:B------:R-:W-:-:S00]  /*3110*/  BRA `(.L_x_55) ;  /* 0xfffffffc00fc7947 */ /* 0x000fc0000383ffff */
[----:B------:R-:W-:-:S00]  /*3120*/  NOP ;  /* 0x0000000000007918 */ /* 0x000fc00000000000 */
        /* <DEDUP_REMOVED lines=13> */
.L_x_56:


//--------------------- .nv.shared._Z13gpu_lu_kernelPdS_S_Piii --------------------------
	.section	.nv.shared._Z13gpu_lu_kernelPdS_S_Piii,"aw",@nobits
	.sectionflags	@""
	.align	16
.nv.shared._Z13gpu_lu_kernelPdS_S_Piii:
	.zero		4096


//--------------------- .nv.shared.reserved.0     --------------------------
	.section	.nv.shared.reserved.0,"aw",@nobits
	.weak		__nv_reservedSMEM_offset_0_alias
	.size		__nv_reservedSMEM_offset_0_alias, 0, 64
	.other		__nv_reservedSMEM_offset_0_alias,@"STO_CUDA_RESERVED_SHARED STV_DEFAULT"
__nv_reservedSMEM_offset_0_alias:
	.zero		0
	.zero		64


//--------------------- .nv.constant0._Z13gpu_lu_kernelPdS_S_Piii --------------------------
	.section	.nv.constant0._Z13gpu_lu_kernelPdS_S_Piii,"a",@progbits
	.sectionflags	@""
	.align	4
.nv.constant0._Z13gpu_lu_kernelPdS_S_Piii:
	.zero		936


//--------------------- SYMBOLS --------------------------

	.type		.nv.reservedSmem.offset0,@object
	.size		.nv.reservedSmem.offset0,0x4
	.type		.nv.reservedSmem.cap,@object
	.size		.nv.reservedSmem.cap,0x4
